//
// Generated by NVIDIA NVVM Compiler
//
// Compiler Build ID: CL-36424714
// Cuda compilation tools, release 13.0, V13.0.88
// Based on NVVM 20.0.0
//

.version 9.0
.target sm_100
.address_size 64

	// .globl	_Z16generate_photons6CamerajjP6float4S1_P6float3

.visible .entry _Z16generate_photons6CamerajjP6float4S1_P6float3(
	.param .align 4 .b8 _Z16generate_photons6CamerajjP6float4S1_P6float3_param_0[48],
	.param .u32 _Z16generate_photons6CamerajjP6float4S1_P6float3_param_1,
	.param .u32 _Z16generate_photons6CamerajjP6float4S1_P6float3_param_2,
	.param .u64 .ptr .align 1 _Z16generate_photons6CamerajjP6float4S1_P6float3_param_3,
	.param .u64 .ptr .align 1 _Z16generate_photons6CamerajjP6float4S1_P6float3_param_4,
	.param .u64 .ptr .align 1 _Z16generate_photons6CamerajjP6float4S1_P6float3_param_5
)
{
	.reg .pred 	%p<3>;
	.reg .b32 	%r<16>;
	.reg .b32 	%f<62>;
	.reg .b64 	%rd<12>;

	ld.param.f32 	%f26, [_Z16generate_photons6CamerajjP6float4S1_P6float3_param_0+44];
	ld.param.f32 	%f25, [_Z16generate_photons6CamerajjP6float4S1_P6float3_param_0+40];
	ld.param.f32 	%f24, [_Z16generate_photons6CamerajjP6float4S1_P6float3_param_0+36];
	ld.param.f32 	%f23, [_Z16generate_photons6CamerajjP6float4S1_P6float3_param_0+32];
	ld.param.f32 	%f22, [_Z16generate_photons6CamerajjP6float4S1_P6float3_param_0+28];
	ld.param.f32 	%f21, [_Z16generate_photons6CamerajjP6float4S1_P6float3_param_0+24];
	ld.param.f32 	%f20, [_Z16generate_photons6CamerajjP6float4S1_P6float3_param_0+20];
	ld.param.f32 	%f19, [_Z16generate_photons6CamerajjP6float4S1_P6float3_param_0+16];
	ld.param.f32 	%f18, [_Z16generate_photons6CamerajjP6float4S1_P6float3_param_0+12];
	ld.param.f32 	%f17, [_Z16generate_photons6CamerajjP6float4S1_P6float3_param_0+8];
	ld.param.f32 	%f16, [_Z16generate_photons6CamerajjP6float4S1_P6float3_param_0+4];
	ld.param.f32 	%f15, [_Z16generate_photons6CamerajjP6float4S1_P6float3_param_0];
	ld.param.u32 	%r7, [_Z16generate_photons6CamerajjP6float4S1_P6float3_param_1];
	ld.param.u32 	%r8, [_Z16generate_photons6CamerajjP6float4S1_P6float3_param_2];
	ld.param.u64 	%rd4, [_Z16generate_photons6CamerajjP6float4S1_P6float3_param_3];
	ld.param.u64 	%rd5, [_Z16generate_photons6CamerajjP6float4S1_P6float3_param_4];
	ld.param.u64 	%rd6, [_Z16generate_photons6CamerajjP6float4S1_P6float3_param_5];
	mov.u32 	%r9, %ctaid.x;
	mov.u32 	%r1, %ntid.x;
	mov.u32 	%r10, %tid.x;
	mad.lo.s32 	%r15, %r9, %r1, %r10;
	mul.lo.s32 	%r3, %r8, %r7;
	setp.ge.u32 	%p1, %r15, %r3;
	@%p1 bra 	$L__BB0_3;
	cvt.rn.f32.u32 	%f1, %r7;
	cvt.rn.f32.u32 	%f2, %r8;
	mov.u32 	%r11, %nctaid.x;
	mul.lo.s32 	%r4, %r1, %r11;
	cvta.to.global.u64 	%rd1, %rd4;
	cvta.to.global.u64 	%rd2, %rd5;
	cvta.to.global.u64 	%rd3, %rd6;
$L__BB0_2:
	div.u32 	%r12, %r15, %r7;
	mul.lo.s32 	%r13, %r12, %r7;
	sub.s32 	%r14, %r15, %r13;
	cvt.rn.f32.u32 	%f27, %r14;
	div.rn.f32 	%f28, %f27, %f1;
	cvt.rn.f32.u32 	%f29, %r12;
	div.rn.f32 	%f30, %f29, %f2;
	fma.rn.f32 	%f31, %f28, 0f40000000, 0fBF800000;
	add.f32 	%f32, %f30, %f30;
	mov.f32 	%f33, 0f3F800000;
	sub.f32 	%f34, %f33, %f32;
	mul.f32 	%f35, %f21, %f34;
	mul.f32 	%f36, %f22, %f34;
	mul.f32 	%f37, %f23, %f34;
	fma.rn.f32 	%f38, %f24, %f31, %f35;
	fma.rn.f32 	%f39, %f25, %f31, %f36;
	fma.rn.f32 	%f40, %f26, %f31, %f37;
	add.f32 	%f41, %f18, %f38;
	add.f32 	%f42, %f19, %f39;
	add.f32 	%f43, %f20, %f40;
	mul.f32 	%f44, %f42, %f42;
	fma.rn.f32 	%f45, %f41, %f41, %f44;
	fma.rn.f32 	%f46, %f43, %f43, %f45;
	sqrt.rn.f32 	%f47, %f46;
	rcp.rn.f32 	%f48, %f47;
	mul.f32 	%f49, %f48, %f41;
	mul.f32 	%f50, %f48, %f42;
	mul.f32 	%f51, %f48, %f43;
	mul.wide.u32 	%rd7, %r15, 16;
	add.s64 	%rd8, %rd1, %rd7;
	mov.f32 	%f52, 0f00000000;
	st.global.v4.f32 	[%rd8], {%f15, %f16, %f17, %f52};
	add.s64 	%rd9, %rd2, %rd7;
	st.global.v4.f32 	[%rd9], {%f49, %f50, %f51, %f33};
	mul.f32 	%f53, %f16, %f51;
	mul.f32 	%f54, %f17, %f50;
	sub.f32 	%f55, %f53, %f54;
	mul.f32 	%f56, %f17, %f49;
	mul.f32 	%f57, %f15, %f51;
	sub.f32 	%f58, %f56, %f57;
	mul.f32 	%f59, %f15, %f50;
	mul.f32 	%f60, %f16, %f49;
	sub.f32 	%f61, %f59, %f60;
	mul.wide.u32 	%rd10, %r15, 12;
	add.s64 	%rd11, %rd3, %rd10;
	st.global.f32 	[%rd11], %f55;
	st.global.f32 	[%rd11+4], %f58;
	st.global.f32 	[%rd11+8], %f61;
	add.s32 	%r15, %r15, %r4;
	setp.lt.u32 	%p2, %r15, %r3;
	@%p2 bra 	$L__BB0_2;
$L__BB0_3:
	ret;

}
	// .globl	_Z13trace_photonsjjfP6float4S0_PK6float3
.visible .entry _Z13trace_photonsjjfP6float4S0_PK6float3(
	.param .u32 _Z13trace_photonsjjfP6float4S0_PK6float3_param_0,
	.param .u32 _Z13trace_photonsjjfP6float4S0_PK6float3_param_1,
	.param .f32 _Z13trace_photonsjjfP6float4S0_PK6float3_param_2,
	.param .u64 .ptr .align 1 _Z13trace_photonsjjfP6float4S0_PK6float3_param_3,
	.param .u64 .ptr .align 1 _Z13trace_photonsjjfP6float4S0_PK6float3_param_4,
	.param .u64 .ptr .align 1 _Z13trace_photonsjjfP6float4S0_PK6float3_param_5
)
{
	.reg .pred 	%p<33>;
	.reg .b32 	%r<52>;
	.reg .b32 	%f<282>;
	.reg .b64 	%rd<16>;

	ld.param.u32 	%r9, [_Z13trace_photonsjjfP6float4S0_PK6float3_param_0];
	ld.param.f32 	%f51, [_Z13trace_photonsjjfP6float4S0_PK6float3_param_2];
	mov.u32 	%r11, %ctaid.x;
	mov.u32 	%r1, %ntid.x;
	mov.u32 	%r12, %tid.x;
	mad.lo.s32 	%r50, %r11, %r1, %r12;
	setp.ge.u32 	%p1, %r50, %r9;
	@%p1 bra 	$L__BB1_23;
	ld.param.u32 	%r48, [_Z13trace_photonsjjfP6float4S0_PK6float3_param_1];
	setp.eq.s32 	%p2, %r48, 0;
	@%p2 bra 	$L__BB1_23;
	mov.u32 	%r13, %nctaid.x;
	mul.lo.s32 	%r3, %r1, %r13;
$L__BB1_3:
	ld.param.u64 	%rd15, [_Z13trace_photonsjjfP6float4S0_PK6float3_param_5];
	ld.param.u64 	%rd14, [_Z13trace_photonsjjfP6float4S0_PK6float3_param_4];
	ld.param.u64 	%rd13, [_Z13trace_photonsjjfP6float4S0_PK6float3_param_3];
	ld.param.u32 	%r49, [_Z13trace_photonsjjfP6float4S0_PK6float3_param_1];
	neg.s32 	%r51, %r49;
	cvta.to.global.u64 	%rd7, %rd15;
	mul.wide.u32 	%rd8, %r50, 12;
	add.s64 	%rd1, %rd7, %rd8;
	cvta.to.global.u64 	%rd9, %rd14;
	mul.wide.u32 	%rd10, %r50, 16;
	add.s64 	%rd11, %rd9, %rd10;
	add.s64 	%rd2, %rd11, 12;
	cvta.to.global.u64 	%rd12, %rd13;
	add.s64 	%rd3, %rd12, %rd10;
	ld.global.v4.f32 	{%f276, %f275, %f274, %f281}, [%rd11];
$L__BB1_4:
	ld.global.f32 	%f53, [%rd1];
	ld.global.f32 	%f54, [%rd1+4];
	ld.global.f32 	%f55, [%rd1+8];
	mul.f32 	%f56, %f54, %f54;
	fma.rn.f32 	%f57, %f53, %f53, %f56;
	fma.rn.f32 	%f58, %f55, %f55, %f57;
	mul.f32 	%f9, %f51, %f281;
	.pragma "used_bytes_mask 4095";
	ld.global.v4.f32 	{%f59, %f60, %f61, %f62}, [%rd3];
	mul.f32 	%f10, %f9, 0f3F2CF41F;
	fma.rn.f32 	%f11, %f10, %f276, %f59;
	fma.rn.f32 	%f12, %f10, %f275, %f60;
	fma.rn.f32 	%f13, %f10, %f274, %f61;
	mul.f32 	%f14, %f9, 0f3FACF41F;
	mul.f32 	%f15, %f58, 0fBFC00000;
	mul.f32 	%f63, %f12, %f12;
	fma.rn.f32 	%f64, %f11, %f11, %f63;
	fma.rn.f32 	%f16, %f13, %f13, %f64;
	abs.f32 	%f17, %f16;
	setp.eq.f32 	%p3, %f16, 0f3F800000;
	mov.f32 	%f278, 0f3F800000;
	@%p3 bra 	$L__BB1_9;
	setp.num.f32 	%p4, %f17, %f17;
	@%p4 bra 	$L__BB1_7;
	mov.f32 	%f122, 0f40200000;
	add.rn.f32 	%f278, %f16, %f122;
	bra.uni 	$L__BB1_9;
$L__BB1_7:
	abs.f32 	%f65, %f16;
	setp.lt.f32 	%p5, %f65, 0f00800000;
	mul.f32 	%f67, %f65, 0f4B800000;
	selp.f32 	%f68, %f67, %f65, %p5;
	mov.b32 	%r14, %f68;
	add.s32 	%r15, %r14, -1060439283;
	and.b32  	%r16, %r15, -8388608;
	sub.s32 	%r17, %r14, %r16;
	mov.b32 	%f69, %r17;
	cvt.rn.f32.s32 	%f70, %r16;
	selp.f32 	%f71, 0fC1C00000, 0f00000000, %p5;
	fma.rn.f32 	%f72, %f70, 0f34000000, %f71;
	add.f32 	%f73, %f69, 0fBF800000;
	add.f32 	%f74, %f69, 0f3F800000;
	rcp.approx.ftz.f32 	%f75, %f74;
	add.f32 	%f76, %f73, %f73;
	mul.f32 	%f77, %f76, %f75;
	mul.f32 	%f78, %f77, %f77;
	neg.f32 	%f79, %f77;
	sub.f32 	%f80, %f73, %f77;
	add.f32 	%f81, %f80, %f80;
	fma.rn.f32 	%f82, %f79, %f73, %f81;
	mul.rn.f32 	%f83, %f75, %f82;
	fma.rn.f32 	%f84, %f78, 0f3A2C32E4, 0f3B52E7DB;
	fma.rn.f32 	%f85, %f84, %f78, 0f3C93BB73;
	fma.rn.f32 	%f86, %f85, %f78, 0f3DF6384F;
	mul.rn.f32 	%f87, %f86, %f78;
	fma.rn.f32 	%f88, %f77, 0f3FB8AA3B, %f72;
	mul.f32 	%f89, %f87, 0f40400000;
	sub.f32 	%f90, %f72, %f88;
	fma.rn.f32 	%f91, %f77, 0f3FB8AA3B, %f90;
	fma.rn.f32 	%f92, %f83, 0f3FB8AA3B, %f91;
	fma.rn.f32 	%f93, %f77, 0f32A55E34, %f92;
	fma.rn.f32 	%f94, %f89, %f83, %f93;
	fma.rn.f32 	%f95, %f87, %f77, %f94;
	add.rn.f32 	%f96, %f88, %f95;
	mov.f32 	%f97, 0f40200000;
	mul.rn.f32 	%f98, %f96, %f97;
	cvt.rni.f32.f32 	%f99, %f98;
	sub.f32 	%f100, %f98, %f99;
	neg.f32 	%f101, %f98;
	fma.rn.f32 	%f102, %f96, 0f40200000, %f101;
	neg.f32 	%f103, %f88;
	add.rn.f32 	%f104, %f96, %f103;
	neg.f32 	%f105, %f104;
	add.rn.f32 	%f106, %f95, %f105;
	fma.rn.f32 	%f107, %f106, 0f40200000, %f102;
	add.f32 	%f108, %f100, %f107;
	setp.gt.f32 	%p6, %f99, 0f00000000;
	selp.b32 	%r18, 0, -2097152000, %p6;
	setp.neu.f32 	%p7, %f16, 0f00000000;
	setp.neu.f32 	%p8, %f65, 0f7F800000;
	setp.lt.f32 	%p9, %f98, 0f00000000;
	selp.f32 	%f109, 0f00000000, 0f7F800000, %p9;
	abs.f32 	%f110, %f98;
	setp.gt.f32 	%p10, %f110, 0f43180000;
	cvt.rzi.s32.f32 	%r19, %f99;
	shl.b32 	%r20, %r19, 23;
	sub.s32 	%r21, %r20, %r18;
	mov.b32 	%f111, %r21;
	add.s32 	%r22, %r18, 2130706432;
	mov.b32 	%f112, %r22;
	fma.rn.f32 	%f113, %f108, 0f391FCB8E, 0f3AAF85ED;
	fma.rn.f32 	%f114, %f113, %f108, 0f3C1D9856;
	fma.rn.f32 	%f115, %f114, %f108, 0f3D6357BB;
	fma.rn.f32 	%f116, %f115, %f108, 0f3E75FDEC;
	fma.rn.f32 	%f117, %f116, %f108, 0f3F317218;
	fma.rn.f32 	%f118, %f117, %f108, 0f3F800000;
	mul.f32 	%f119, %f118, %f112;
	mul.f32 	%f120, %f119, %f111;
	selp.f32 	%f278, %f109, %f120, %p10;
	and.pred  	%p11, %p7, %p8;
	@%p11 bra 	$L__BB1_9;
	add.f32 	%f121, %f16, %f16;
	mov.b32 	%r23, %f121;
	and.b32  	%r24, %r23, 2147483647;
	mov.b32 	%f278, %r24;
$L__BB1_9:
	rcp.rn.f32 	%f124, %f278;
	mul.f32 	%f125, %f15, %f11;
	mul.f32 	%f126, %f125, %f124;
	mul.f32 	%f127, %f15, %f12;
	mul.f32 	%f128, %f127, %f124;
	mul.f32 	%f129, %f15, %f13;
	mul.f32 	%f130, %f129, %f124;
	fma.rn.f32 	%f22, %f14, %f126, %f276;
	fma.rn.f32 	%f23, %f14, %f128, %f275;
	fma.rn.f32 	%f24, %f14, %f130, %f274;
	mul.f32 	%f25, %f9, 0fBE33D07D;
	fma.rn.f32 	%f26, %f25, %f22, %f11;
	fma.rn.f32 	%f27, %f25, %f23, %f12;
	fma.rn.f32 	%f28, %f25, %f24, %f13;
	mul.f32 	%f131, %f27, %f27;
	fma.rn.f32 	%f132, %f26, %f26, %f131;
	fma.rn.f32 	%f29, %f28, %f28, %f132;
	abs.f32 	%f30, %f29;
	setp.eq.f32 	%p12, %f29, 0f3F800000;
	mov.f32 	%f279, 0f3F800000;
	@%p12 bra 	$L__BB1_14;
	setp.num.f32 	%p13, %f30, %f30;
	@%p13 bra 	$L__BB1_12;
	mov.f32 	%f190, 0f40200000;
	add.rn.f32 	%f279, %f29, %f190;
	bra.uni 	$L__BB1_14;
$L__BB1_12:
	abs.f32 	%f133, %f29;
	setp.lt.f32 	%p14, %f133, 0f00800000;
	mul.f32 	%f135, %f133, 0f4B800000;
	selp.f32 	%f136, %f135, %f133, %p14;
	mov.b32 	%r25, %f136;
	add.s32 	%r26, %r25, -1060439283;
	and.b32  	%r27, %r26, -8388608;
	sub.s32 	%r28, %r25, %r27;
	mov.b32 	%f137, %r28;
	cvt.rn.f32.s32 	%f138, %r27;
	selp.f32 	%f139, 0fC1C00000, 0f00000000, %p14;
	fma.rn.f32 	%f140, %f138, 0f34000000, %f139;
	add.f32 	%f141, %f137, 0fBF800000;
	add.f32 	%f142, %f137, 0f3F800000;
	rcp.approx.ftz.f32 	%f143, %f142;
	add.f32 	%f144, %f141, %f141;
	mul.f32 	%f145, %f144, %f143;
	mul.f32 	%f146, %f145, %f145;
	neg.f32 	%f147, %f145;
	sub.f32 	%f148, %f141, %f145;
	add.f32 	%f149, %f148, %f148;
	fma.rn.f32 	%f150, %f147, %f141, %f149;
	mul.rn.f32 	%f151, %f143, %f150;
	fma.rn.f32 	%f152, %f146, 0f3A2C32E4, 0f3B52E7DB;
	fma.rn.f32 	%f153, %f152, %f146, 0f3C93BB73;
	fma.rn.f32 	%f154, %f153, %f146, 0f3DF6384F;
	mul.rn.f32 	%f155, %f154, %f146;
	fma.rn.f32 	%f156, %f145, 0f3FB8AA3B, %f140;
	mul.f32 	%f157, %f155, 0f40400000;
	sub.f32 	%f158, %f140, %f156;
	fma.rn.f32 	%f159, %f145, 0f3FB8AA3B, %f158;
	fma.rn.f32 	%f160, %f151, 0f3FB8AA3B, %f159;
	fma.rn.f32 	%f161, %f145, 0f32A55E34, %f160;
	fma.rn.f32 	%f162, %f157, %f151, %f161;
	fma.rn.f32 	%f163, %f155, %f145, %f162;
	add.rn.f32 	%f164, %f156, %f163;
	mov.f32 	%f165, 0f40200000;
	mul.rn.f32 	%f166, %f164, %f165;
	cvt.rni.f32.f32 	%f167, %f166;
	sub.f32 	%f168, %f166, %f167;
	neg.f32 	%f169, %f166;
	fma.rn.f32 	%f170, %f164, 0f40200000, %f169;
	neg.f32 	%f171, %f156;
	add.rn.f32 	%f172, %f164, %f171;
	neg.f32 	%f173, %f172;
	add.rn.f32 	%f174, %f163, %f173;
	fma.rn.f32 	%f175, %f174, 0f40200000, %f170;
	add.f32 	%f176, %f168, %f175;
	setp.gt.f32 	%p15, %f167, 0f00000000;
	selp.b32 	%r29, 0, -2097152000, %p15;
	setp.neu.f32 	%p16, %f29, 0f00000000;
	setp.neu.f32 	%p17, %f133, 0f7F800000;
	setp.lt.f32 	%p18, %f166, 0f00000000;
	selp.f32 	%f177, 0f00000000, 0f7F800000, %p18;
	abs.f32 	%f178, %f166;
	setp.gt.f32 	%p19, %f178, 0f43180000;
	cvt.rzi.s32.f32 	%r30, %f167;
	shl.b32 	%r31, %r30, 23;
	sub.s32 	%r32, %r31, %r29;
	mov.b32 	%f179, %r32;
	add.s32 	%r33, %r29, 2130706432;
	mov.b32 	%f180, %r33;
	fma.rn.f32 	%f181, %f176, 0f391FCB8E, 0f3AAF85ED;
	fma.rn.f32 	%f182, %f181, %f176, 0f3C1D9856;
	fma.rn.f32 	%f183, %f182, %f176, 0f3D6357BB;
	fma.rn.f32 	%f184, %f183, %f176, 0f3E75FDEC;
	fma.rn.f32 	%f185, %f184, %f176, 0f3F317218;
	fma.rn.f32 	%f186, %f185, %f176, 0f3F800000;
	mul.f32 	%f187, %f186, %f180;
	mul.f32 	%f188, %f187, %f179;
	selp.f32 	%f279, %f177, %f188, %p19;
	and.pred  	%p20, %p16, %p17;
	@%p20 bra 	$L__BB1_14;
	add.f32 	%f189, %f29, %f29;
	mov.b32 	%r34, %f189;
	and.b32  	%r35, %r34, 2147483647;
	mov.b32 	%f279, %r35;
$L__BB1_14:
	mul.f32 	%f192, %f9, 0fBFD9E83E;
	rcp.rn.f32 	%f193, %f279;
	mul.f32 	%f194, %f15, %f26;
	mul.f32 	%f195, %f194, %f193;
	mul.f32 	%f196, %f15, %f27;
	mul.f32 	%f197, %f196, %f193;
	mul.f32 	%f198, %f15, %f28;
	mul.f32 	%f199, %f198, %f193;
	fma.rn.f32 	%f35, %f192, %f195, %f22;
	fma.rn.f32 	%f36, %f192, %f197, %f23;
	fma.rn.f32 	%f37, %f192, %f199, %f24;
	fma.rn.f32 	%f38, %f25, %f35, %f26;
	fma.rn.f32 	%f39, %f25, %f36, %f27;
	fma.rn.f32 	%f40, %f25, %f37, %f28;
	mul.f32 	%f200, %f39, %f39;
	fma.rn.f32 	%f201, %f38, %f38, %f200;
	fma.rn.f32 	%f41, %f40, %f40, %f201;
	abs.f32 	%f42, %f41;
	setp.eq.f32 	%p21, %f41, 0f3F800000;
	mov.f32 	%f280, 0f3F800000;
	@%p21 bra 	$L__BB1_19;
	setp.num.f32 	%p22, %f42, %f42;
	@%p22 bra 	$L__BB1_17;
	mov.f32 	%f259, 0f40200000;
	add.rn.f32 	%f280, %f41, %f259;
	bra.uni 	$L__BB1_19;
$L__BB1_17:
	setp.lt.f32 	%p23, %f42, 0f00800000;
	mul.f32 	%f204, %f42, 0f4B800000;
	selp.f32 	%f205, %f204, %f42, %p23;
	mov.b32 	%r36, %f205;
	add.s32 	%r37, %r36, -1060439283;
	and.b32  	%r38, %r37, -8388608;
	sub.s32 	%r39, %r36, %r38;
	mov.b32 	%f206, %r39;
	cvt.rn.f32.s32 	%f207, %r38;
	selp.f32 	%f208, 0fC1C00000, 0f00000000, %p23;
	fma.rn.f32 	%f209, %f207, 0f34000000, %f208;
	add.f32 	%f210, %f206, 0fBF800000;
	add.f32 	%f211, %f206, 0f3F800000;
	rcp.approx.ftz.f32 	%f212, %f211;
	add.f32 	%f213, %f210, %f210;
	mul.f32 	%f214, %f213, %f212;
	mul.f32 	%f215, %f214, %f214;
	neg.f32 	%f216, %f214;
	sub.f32 	%f217, %f210, %f214;
	add.f32 	%f218, %f217, %f217;
	fma.rn.f32 	%f219, %f216, %f210, %f218;
	mul.rn.f32 	%f220, %f212, %f219;
	fma.rn.f32 	%f221, %f215, 0f3A2C32E4, 0f3B52E7DB;
	fma.rn.f32 	%f222, %f221, %f215, 0f3C93BB73;
	fma.rn.f32 	%f223, %f222, %f215, 0f3DF6384F;
	mul.rn.f32 	%f224, %f223, %f215;
	fma.rn.f32 	%f225, %f214, 0f3FB8AA3B, %f209;
	mul.f32 	%f226, %f224, 0f40400000;
	sub.f32 	%f227, %f209, %f225;
	fma.rn.f32 	%f228, %f214, 0f3FB8AA3B, %f227;
	fma.rn.f32 	%f229, %f220, 0f3FB8AA3B, %f228;
	fma.rn.f32 	%f230, %f214, 0f32A55E34, %f229;
	fma.rn.f32 	%f231, %f226, %f220, %f230;
	fma.rn.f32 	%f232, %f224, %f214, %f231;
	add.rn.f32 	%f233, %f225, %f232;
	mov.f32 	%f234, 0f40200000;
	mul.rn.f32 	%f235, %f233, %f234;
	cvt.rni.f32.f32 	%f236, %f235;
	sub.f32 	%f237, %f235, %f236;
	neg.f32 	%f238, %f235;
	fma.rn.f32 	%f239, %f233, 0f40200000, %f238;
	neg.f32 	%f240, %f225;
	add.rn.f32 	%f241, %f233, %f240;
	neg.f32 	%f242, %f241;
	add.rn.f32 	%f243, %f232, %f242;
	fma.rn.f32 	%f244, %f243, 0f40200000, %f239;
	add.f32 	%f245, %f237, %f244;
	setp.gt.f32 	%p24, %f236, 0f00000000;
	selp.b32 	%r40, 0, -2097152000, %p24;
	setp.neu.f32 	%p25, %f41, 0f00000000;
	setp.neu.f32 	%p26, %f42, 0f7F800000;
	setp.lt.f32 	%p27, %f235, 0f00000000;
	selp.f32 	%f246, 0f00000000, 0f7F800000, %p27;
	abs.f32 	%f247, %f235;
	setp.gt.f32 	%p28, %f247, 0f43180000;
	cvt.rzi.s32.f32 	%r41, %f236;
	shl.b32 	%r42, %r41, 23;
	sub.s32 	%r43, %r42, %r40;
	mov.b32 	%f248, %r43;
	add.s32 	%r44, %r40, 2130706432;
	mov.b32 	%f249, %r44;
	fma.rn.f32 	%f250, %f245, 0f391FCB8E, 0f3AAF85ED;
	fma.rn.f32 	%f251, %f250, %f245, 0f3C1D9856;
	fma.rn.f32 	%f252, %f251, %f245, 0f3D6357BB;
	fma.rn.f32 	%f253, %f252, %f245, 0f3E75FDEC;
	fma.rn.f32 	%f254, %f253, %f245, 0f3F317218;
	fma.rn.f32 	%f255, %f254, %f245, 0f3F800000;
	mul.f32 	%f256, %f255, %f249;
	mul.f32 	%f257, %f256, %f248;
	selp.f32 	%f280, %f246, %f257, %p28;
	and.pred  	%p29, %p25, %p26;
	@%p29 bra 	$L__BB1_19;
	add.f32 	%f258, %f41, %f41;
	mov.b32 	%r45, %f258;
	and.b32  	%r46, %r45, 2147483647;
	mov.b32 	%f280, %r46;
$L__BB1_19:
	rcp.rn.f32 	%f260, %f280;
	mul.f32 	%f261, %f15, %f38;
	mul.f32 	%f262, %f261, %f260;
	mul.f32 	%f263, %f15, %f39;
	mul.f32 	%f264, %f263, %f260;
	mul.f32 	%f265, %f15, %f40;
	mul.f32 	%f266, %f265, %f260;
	fma.rn.f32 	%f276, %f14, %f262, %f35;
	fma.rn.f32 	%f275, %f14, %f264, %f36;
	fma.rn.f32 	%f274, %f14, %f266, %f37;
	fma.rn.f32 	%f267, %f10, %f276, %f38;
	fma.rn.f32 	%f268, %f10, %f275, %f39;
	fma.rn.f32 	%f269, %f10, %f274, %f40;
	st.global.v2.f32 	[%rd3], {%f267, %f268};
	st.global.f32 	[%rd3+8], %f269;
	st.global.v2.f32 	[%rd2+-12], {%f276, %f275};
	st.global.f32 	[%rd2+-4], %f274;
	mul.f32 	%f270, %f268, %f268;
	fma.rn.f32 	%f271, %f267, %f267, %f270;
	fma.rn.f32 	%f272, %f269, %f269, %f271;
	setp.gtu.f32 	%p30, %f272, 0f3F800000;
	@%p30 bra 	$L__BB1_21;
	mov.b32 	%r47, 0;
	st.global.u32 	[%rd2], %r47;
	mov.f32 	%f281, 0f00000000;
$L__BB1_21:
	add.s32 	%r51, %r51, 1;
	setp.ne.s32 	%p31, %r51, 0;
	@%p31 bra 	$L__BB1_4;
	add.s32 	%r50, %r50, %r3;
	setp.lt.u32 	%p32, %r50, %r9;
	@%p32 bra 	$L__BB1_3;
$L__BB1_23:
	ret;

}
	// .globl	_Z13splat_photonsP6float3jjPK6float4S3_y
.visible .entry _Z13splat_photonsP6float3jjPK6float4S3_y(
	.param .u64 .ptr .align 1 _Z13splat_photonsP6float3jjPK6float4S3_y_param_0,
	.param .u32 _Z13splat_photonsP6float3jjPK6float4S3_y_param_1,
	.param .u32 _Z13splat_photonsP6float3jjPK6float4S3_y_param_2,
	.param .u64 .ptr .align 1 _Z13splat_photonsP6float3jjPK6float4S3_y_param_3,
	.param .u64 .ptr .align 1 _Z13splat_photonsP6float3jjPK6float4S3_y_param_4,
	.param .u64 _Z13splat_photonsP6float3jjPK6float4S3_y_param_5
)
{
	.reg .pred 	%p<12>;
	.reg .b16 	%rs<7>;
	.reg .b32 	%r<18>;
	.reg .b32 	%f<79>;
	.reg .b64 	%rd<10>;

	ld.param.u64 	%rd4, [_Z13splat_photonsP6float3jjPK6float4S3_y_param_0];
	ld.param.u32 	%r7, [_Z13splat_photonsP6float3jjPK6float4S3_y_param_1];
	ld.param.u32 	%r8, [_Z13splat_photonsP6float3jjPK6float4S3_y_param_2];
	ld.param.u64 	%rd5, [_Z13splat_photonsP6float3jjPK6float4S3_y_param_4];
	ld.param.u64 	%rd6, [_Z13splat_photonsP6float3jjPK6float4S3_y_param_5];
	mov.u32 	%r9, %ctaid.x;
	mov.u32 	%r1, %ntid.x;
	mov.u32 	%r10, %tid.x;
	mad.lo.s32 	%r17, %r9, %r1, %r10;
	mul.lo.s32 	%r3, %r8, %r7;
	setp.ge.u32 	%p1, %r17, %r3;
	@%p1 bra 	$L__BB2_5;
	mov.u32 	%r11, %nctaid.x;
	mul.lo.s32 	%r4, %r1, %r11;
	cvta.to.global.u64 	%rd1, %rd5;
	cvta.to.global.u64 	%rd2, %rd4;
$L__BB2_2:
	mul.wide.u32 	%rd7, %r17, 16;
	add.s64 	%rd3, %rd1, %rd7;
	ld.global.f32 	%f8, [%rd3+12];
	setp.leu.f32 	%p2, %f8, 0f00000000;
	mov.f32 	%f76, 0f00000000;
	mov.f32 	%f77, %f76;
	mov.f32 	%f78, %f76;
	@%p2 bra 	$L__BB2_4;
	.pragma "used_bytes_mask 4095";
	ld.global.v4.f32 	{%f9, %f10, %f11, %f12}, [%rd3];
	abs.f32 	%f13, %f10;
	fma.rn.f32 	%f14, %f13, 0fBF000000, 0f3F000000;
	rsqrt.approx.ftz.f32 	%f15, %f14;
	mul.f32 	%f16, %f15, %f14;
	mul.f32 	%f17, %f15, 0fBF000000;
	fma.rn.f32 	%f18, %f16, %f17, 0f3F000000;
	fma.rn.f32 	%f19, %f16, %f18, %f16;
	setp.eq.f32 	%p3, %f13, 0f3F800000;
	selp.f32 	%f20, 0f00000000, %f19, %p3;
	setp.gt.f32 	%p4, %f13, 0f3F0F5C29;
	selp.f32 	%f21, %f20, %f13, %p4;
	copysign.f32 	%f22, %f10, %f21;
	mul.f32 	%f23, %f22, %f22;
	fma.rn.f32 	%f24, %f23, 0f3D10ECEF, 0f3C8B1ABB;
	fma.rn.f32 	%f25, %f24, %f23, 0f3CFC028C;
	fma.rn.f32 	%f26, %f25, %f23, 0f3D372139;
	fma.rn.f32 	%f27, %f26, %f23, 0f3D9993DB;
	fma.rn.f32 	%f28, %f27, %f23, 0f3E2AAAC6;
	mul.f32 	%f29, %f23, %f28;
	fma.rn.f32 	%f30, %f29, %f22, %f22;
	neg.f32 	%f31, %f30;
	selp.f32 	%f32, %f30, %f31, %p4;
	fma.rn.f32 	%f33, 0f3F6EE581, 0f3FD774EB, %f32;
	setp.gt.f32 	%p5, %f10, 0f3F0F5C29;
	selp.f32 	%f34, %f30, %f33, %p5;
	add.f32 	%f35, %f34, %f34;
	selp.f32 	%f36, %f35, %f34, %p4;
	abs.f32 	%f37, %f9;
	abs.f32 	%f38, %f11;
	setp.gt.f32 	%p6, %f38, %f37;
	selp.f32 	%f39, %f38, %f37, %p6;
	selp.f32 	%f40, %f37, %f38, %p6;
	div.rn.f32 	%f41, %f40, %f39;
	mul.f32 	%f42, %f41, %f41;
	fma.rn.f32 	%f43, %f42, 0f3B33710B, 0fBC807748;
	fma.rn.f32 	%f44, %f43, %f42, 0f3D2CDAB2;
	fma.rn.f32 	%f45, %f44, %f42, 0fBD992D10;
	fma.rn.f32 	%f46, %f45, %f42, 0f3DD9EA6C;
	fma.rn.f32 	%f47, %f46, %f42, 0fBE117CB1;
	fma.rn.f32 	%f48, %f47, %f42, 0f3E4CBCE0;
	fma.rn.f32 	%f49, %f48, %f42, 0fBEAAAA7D;
	mul.f32 	%f50, %f42, %f49;
	fma.rn.f32 	%f51, %f50, %f41, %f41;
	neg.f32 	%f52, %f51;
	fma.rn.f32 	%f53, 0f3F6EE581, 0f3FD774EB, %f52;
	selp.f32 	%f54, %f53, %f51, %p6;
	selp.f32 	%f55, 0f3F6EE581, 0f3FEEE581, %p6;
	selp.f32 	%f56, %f51, %f52, %p6;
	mov.b32 	%r12, %f9;
	fma.rn.f32 	%f57, %f55, 0f3FD774EB, %f56;
	setp.lt.s32 	%p7, %r12, 0;
	selp.f32 	%f58, %f57, %f54, %p7;
	add.f32 	%f59, %f38, %f37;
	setp.eq.f32 	%p8, %f39, 0f00000000;
	selp.f32 	%f60, 0f40490FDB, 0f00000000, %p7;
	setp.eq.f32 	%p9, %f37, %f38;
	selp.f32 	%f61, 0f4016CBE4, 0f3F490FDB, %p7;
	selp.f32 	%f62, %f61, %f58, %p9;
	selp.f32 	%f63, %f60, %f62, %p8;
	abs.f32 	%f64, %f59;
	setp.nan.f32 	%p10, %f64, %f64;
	copysign.f32 	%f65, %f11, %f63;
	selp.f32 	%f66, %f59, %f65, %p10;
	add.f32 	%f67, %f66, 0f40490FDB;
	div.rn.f32 	%f68, %f67, 0f40490FDB;
	div.rn.f32 	%f69, %f36, 0f40490FDB;
	tex.2d.v4.u32.f32 	{%r13, %r14, %r15, %r16}, [%rd6, {%f68, %f69}];
	cvt.u16.u32 	%rs1, %r13;
	and.b16  	%rs2, %rs1, 255;
	cvt.u16.u32 	%rs3, %r14;
	and.b16  	%rs4, %rs3, 255;
	cvt.u16.u32 	%rs5, %r15;
	and.b16  	%rs6, %rs5, 255;
	cvt.rn.f32.u16 	%f70, %rs2;
	mul.f32 	%f71, %f70, 0f3B808081;
	cvt.rn.f32.u16 	%f72, %rs4;
	mul.f32 	%f73, %f72, 0f3B808081;
	cvt.rn.f32.u16 	%f74, %rs6;
	mul.f32 	%f75, %f74, 0f3B808081;
	mul.f32 	%f76, %f71, 0f437F0000;
	mul.f32 	%f77, %f73, 0f437F0000;
	mul.f32 	%f78, %f75, 0f437F0000;
$L__BB2_4:
	mul.wide.u32 	%rd8, %r17, 12;
	add.s64 	%rd9, %rd2, %rd8;
	st.global.f32 	[%rd9], %f76;
	st.global.f32 	[%rd9+4], %f77;
	st.global.f32 	[%rd9+8], %f78;
	add.s32 	%r17, %r17, %r4;
	setp.lt.u32 	%p11, %r17, %r3;
	@%p11 bra 	$L__BB2_2;
$L__BB2_5:
	ret;

}


// ===== COMPILED SASS (sm_100) =====

	.target	sm_100

	.elftype	@"ET_EXEC"


//--------------------- .note.nv.tkinfo           --------------------------
	.section	.note.nv.tkinfo,"",@"SHT_NOTE"
	.sectionflags	@"SHF_NOTE_NV_TKINFO"
	.tkinfo
        /*0018*/ 	.word	0x00000002
        /*0030*/ 	.string	""
        /*0030*/ 	.string	"ptxas"
        /*0030*/ 	.string	"Cuda compilation tools, release 13.0, V13.0.88"
        /*0030*/ 	.string	"Build cuda_13.0.r13.0/compiler.36424714_0"
        /*0030*/ 	.string	"-arch sm_100 -m 64 "



//--------------------- .note.nv.cuinfo           --------------------------
	.section	.note.nv.cuinfo,"",@"SHT_NOTE"
	.sectionflags	@"SHF_NOTE_NV_CUINFO"
        /*0018*/ 	.short	0x0002
        /*001a*/ 	.short	0x0064
        /*001c*/ 	.short	0x0082
	.zero		2


//--------------------- .nv.info                  --------------------------
	.section	.nv.info,"",@"SHT_CUDA_INFO"
	.align	4


	//----- nvinfo : EIATTR_REGCOUNT
	.align		4
        /*0000*/ 	.byte	0x04, 0x2f
        /*0002*/ 	.short	(.L_1 - .L_0)
	.align		4
.L_0:
        /*0004*/ 	.word	index@(_Z16generate_photons6CamerajjP6float4S1_P6float3)
        /*0008*/ 	.word	0x00000020


	//----- nvinfo : EIATTR_FRAME_SIZE
	.align		4
.L_1:
        /*000c*/ 	.byte	0x04, 0x11
        /*000e*/ 	.short	(.L_3 - .L_2)
	.align		4
.L_2:
        /*0010*/ 	.word	index@($__internal_4_$__cuda_sm3x_div_rn_noftz_f32_slowpath)
        /*0014*/ 	.word	0x00000000


	//----- nvinfo : EIATTR_FRAME_SIZE
	.align		4
.L_3:
        /*0018*/ 	.byte	0x04, 0x11
        /*001a*/ 	.short	(.L_5 - .L_4)
	.align		4
.L_4:
        /*001c*/ 	.word	index@($__internal_3_$__cuda_sm20_sqrt_rn_f32_slowpath)
        /*0020*/ 	.word	0x00000000


	//----- nvinfo : EIATTR_FRAME_SIZE
	.align		4
.L_5:
        /*0024*/ 	.byte	0x04, 0x11
        /*0026*/ 	.short	(.L_7 - .L_6)
	.align		4
.L_6:
        /*0028*/ 	.word	index@($__internal_2_$__cuda_sm20_rcp_rn_f32_slowpath)
        /*002c*/ 	.word	0x00000000


	//----- nvinfo : EIATTR_FRAME_SIZE
	.align		4
.L_7:
        /*0030*/ 	.byte	0x04, 0x11
        /*0032*/ 	.short	(.L_9 - .L_8)
	.align		4
.L_8:
        /*0034*/ 	.word	index@(_Z16generate_photons6CamerajjP6float4S1_P6float3)
        /*0038*/ 	.word	0x00000000


	//----- nvinfo : EIATTR_REGCOUNT
	.align		4
.L_9:
        /*003c*/ 	.byte	0x04, 0x2f
        /*003e*/ 	.short	(.L_11 - .L_10)
	.align		4
.L_10:
        /*0040*/ 	.word	index@(_Z13trace_photonsjjfP6float4S0_PK6float3)
        /*0044*/ 	.word	0x00000020


	//----- nvinfo : EIATTR_FRAME_SIZE
	.align		4
.L_11:
        /*0048*/ 	.byte	0x04, 0x11
        /*004a*/ 	.short	(.L_13 - .L_12)
	.align		4
.L_12:
        /*004c*/ 	.word	index@($__internal_1_$__cuda_sm20_rcp_rn_f32_slowpath)
        /*0050*/ 	.word	0x00000000


	//----- nvinfo : EIATTR_FRAME_SIZE
	.align		4
.L_13:
        /*0054*/ 	.byte	0x04, 0x11
        /*0056*/ 	.short	(.L_15 - .L_14)
	.align		4
.L_14:
        /*0058*/ 	.word	index@(_Z13trace_photonsjjfP6float4S0_PK6float3)
        /*005c*/ 	.word	0x00000000


	//----- nvinfo : EIATTR_REGCOUNT
	.align		4
.L_15:
        /*0060*/ 	.byte	0x04, 0x2f
        /*0062*/ 	.short	(.L_17 - .L_16)
	.align		4
.L_16:
        /*0064*/ 	.word	index@(_Z13splat_photonsP6float3jjPK6float4S3_y)
        /*0068*/ 	.word	0x00000017


	//----- nvinfo : EIATTR_FRAME_SIZE
	.align		4
.L_17:
        /*006c*/ 	.byte	0x04, 0x11
        /*006e*/ 	.short	(.L_19 - .L_18)
	.align		4
.L_18:
        /*0070*/ 	.word	index@($__internal_0_$__cuda_sm3x_div_rn_noftz_f32_slowpath)
        /*0074*/ 	.word	0x00000000


	//----- nvinfo : EIATTR_FRAME_SIZE
	.align		4
.L_19:
        /*0078*/ 	.byte	0x04, 0x11
        /*007a*/ 	.short	(.L_21 - .L_20)
	.align		4
.L_20:
        /*007c*/ 	.word	index@(_Z13splat_photonsP6float3jjPK6float4S3_y)
        /*0080*/ 	.word	0x00000000


	//----- nvinfo : EIATTR_MIN_STACK_SIZE
	.align		4
.L_21:
        /*0084*/ 	.byte	0x04, 0x12
        /*0086*/ 	.short	(.L_23 - .L_22)
	.align		4
.L_22:
        /*0088*/ 	.word	index@(_Z13splat_photonsP6float3jjPK6float4S3_y)
        /*008c*/ 	.word	0x00000000


	//----- nvinfo : EIATTR_MIN_STACK_SIZE
	.align		4
.L_23:
        /*0090*/ 	.byte	0x04, 0x12
        /*0092*/ 	.short	(.L_25 - .L_24)
	.align		4
.L_24:
        /*0094*/ 	.word	index@(_Z13trace_photonsjjfP6float4S0_PK6float3)
        /*0098*/ 	.word	0x00000000


	//----- nvinfo : EIATTR_MIN_STACK_SIZE
	.align		4
.L_25:
        /*009c*/ 	.byte	0x04, 0x12
        /*009e*/ 	.short	(.L_27 - .L_26)
	.align		4
.L_26:
        /*00a0*/ 	.word	index@(_Z16generate_photons6CamerajjP6float4S1_P6float3)
        /*00a4*/ 	.word	0x00000000
.L_27:


//--------------------- .nv.compat                --------------------------
	.section	.nv.compat,"",@"SHT_CUDA_COMPAT_INFO"
	.align	4
        /*0000*/ 	.byte	0x02, 0x09, 0x00, 0x00, 0x02, 0x02, 0x02, 0x00, 0x02, 0x05, 0x05, 0x00, 0x03, 0x07, 0x01, 0x01
        /*0010*/ 	.byte	0x02, 0x03, 0x00, 0x00, 0x02, 0x06, 0x01, 0x00, 0x04, 0x0b, 0x08, 0x00, 0x01, 0x00, 0x00, 0x00
        /*0020*/ 	.byte	0x00, 0x00, 0x00, 0x00


//--------------------- .nv.info._Z13splat_photonsP6float3jjPK6float4S3_y --------------------------
	.section	.nv.info._Z13splat_photonsP6float3jjPK6float4S3_y,"",@"SHT_CUDA_INFO"
	.sectionflags	@""
	.align	4


	//----- nvinfo : EIATTR_CUDA_API_VERSION
	.align		4
        /*0000*/ 	.byte	0x04, 0x37
        /*0002*/ 	.short	(.L_29 - .L_28)
.L_28:
        /*0004*/ 	.word	0x00000082


	//----- nvinfo : EIATTR_KPARAM_INFO
	.align		4
.L_29:
        /*0008*/ 	.byte	0x04, 0x17
        /*000a*/ 	.short	(.L_31 - .L_30)
.L_30:
        /*000c*/ 	.word	0x00000000
        /*0010*/ 	.short	0x0005
        /*0012*/ 	.short	0x0020
        /*0014*/ 	.byte	0x00, 0xf0, 0x21, 0x00


	//----- nvinfo : EIATTR_KPARAM_INFO
	.align		4
.L_31:
        /*0018*/ 	.byte	0x04, 0x17
        /*001a*/ 	.short	(.L_33 - .L_32)
.L_32:
        /*001c*/ 	.word	0x00000000
        /*0020*/ 	.short	0x0004
        /*0022*/ 	.short	0x0018
        /*0024*/ 	.byte	0x00, 0xf5, 0x21, 0x00


	//----- nvinfo : EIATTR_KPARAM_INFO
	.align		4
.L_33:
        /*0028*/ 	.byte	0x04, 0x17
        /*002a*/ 	.short	(.L_35 - .L_34)
.L_34:
        /*002c*/ 	.word	0x00000000
        /*0030*/ 	.short	0x0003
        /*0032*/ 	.short	0x0010
        /*0034*/ 	.byte	0x00, 0xf5, 0x21, 0x00


	//----- nvinfo : EIATTR_KPARAM_INFO
	.align		4
.L_35:
        /*0038*/ 	.byte	0x04, 0x17
        /*003a*/ 	.short	(.L_37 - .L_36)
.L_36:
        /*003c*/ 	.word	0x00000000
        /*0040*/ 	.short	0x0002
        /*0042*/ 	.short	0x000c
        /*0044*/ 	.byte	0x00, 0xf0, 0x11, 0x00


	//----- nvinfo : EIATTR_KPARAM_INFO
	.align		4
.L_37:
        /*0048*/ 	.byte	0x04, 0x17
        /*004a*/ 	.short	(.L_39 - .L_38)
.L_38:
        /*004c*/ 	.word	0x00000000
        /*0050*/ 	.short	0x0001
        /*0052*/ 	.short	0x0008
        /*0054*/ 	.byte	0x00, 0xf0, 0x11, 0x00


	//----- nvinfo : EIATTR_KPARAM_INFO
	.align		4
.L_39:
        /*0058*/ 	.byte	0x04, 0x17
        /*005a*/ 	.short	(.L_41 - .L_40)
.L_40:
        /*005c*/ 	.word	0x00000000
        /*0060*/ 	.short	0x0000
        /*0062*/ 	.short	0x0000
        /*0064*/ 	.byte	0x00, 0xf5, 0x21, 0x00


	//----- nvinfo : EIATTR_SPARSE_MMA_MASK
	.align		4
.L_41:
        /*0068*/ 	.byte	0x03, 0x50
        /*006a*/ 	.short	0x0000


	//----- nvinfo : EIATTR_MAXREG_COUNT
	.align		4
        /*006c*/ 	.byte	0x03, 0x1b
        /*006e*/ 	.short	0x00ff


	//----- nvinfo : EIATTR_MERCURY_ISA_VERSION
	.align		4
        /*0070*/ 	.byte	0x03, 0x5f
        /*0072*/ 	.short	0x0101


	//----- nvinfo : EIATTR_UNUSED_LOAD_BYTE_OFFSET
	.align		4
        /*0074*/ 	.byte	0x04, 0x44
        /*0076*/ 	.short	(.L_43 - .L_42)


	//   ....[0]....
.L_42:
        /*0078*/ 	.word	0x00000160
        /*007c*/ 	.word	0x00000fff


	//----- nvinfo : EIATTR_VRC_CTA_INIT_COUNT
	.align		4
.L_43:
        /*0080*/ 	.byte	0x02, 0x4a
	.zero		1
	.zero		1


	//----- nvinfo : EIATTR_EXIT_INSTR_OFFSETS
	.align		4
        /*0084*/ 	.byte	0x04, 0x1c
        /*0086*/ 	.short	(.L_45 - .L_44)


	//   ....[0]....
.L_44:
        /*0088*/ 	.word	0x00000080


	//   ....[1]....
        /*008c*/ 	.word	0x00000950


	//----- nvinfo : EIATTR_CRS_STACK_SIZE
	.align		4
.L_45:
        /*0090*/ 	.byte	0x04, 0x1e
        /*0092*/ 	.short	(.L_47 - .L_46)
.L_46:
        /*0094*/ 	.word	0x00000000


	//----- nvinfo : EIATTR_CBANK_PARAM_SIZE
	.align		4
.L_47:
        /*0098*/ 	.byte	0x03, 0x19
        /*009a*/ 	.short	0x0028


	//----- nvinfo : EIATTR_PARAM_CBANK
	.align		4
        /*009c*/ 	.byte	0x04, 0x0a
        /*009e*/ 	.short	(.L_49 - .L_48)
	.align		4
.L_48:
        /*00a0*/ 	.word	index@(.nv.constant0._Z13splat_photonsP6float3jjPK6float4S3_y)
        /*00a4*/ 	.short	0x0380
        /*00a6*/ 	.short	0x0028


	//----- nvinfo : EIATTR_SW_WAR
	.align		4
.L_49:
        /*00a8*/ 	.byte	0x04, 0x36
        /*00aa*/ 	.short	(.L_51 - .L_50)
.L_50:
        /*00ac*/ 	.word	0x00000008
.L_51:


//--------------------- .nv.info._Z13trace_photonsjjfP6float4S0_PK6float3 --------------------------
	.section	.nv.info._Z13trace_photonsjjfP6float4S0_PK6float3,"",@"SHT_CUDA_INFO"
	.sectionflags	@""
	.align	4


	//----- nvinfo : EIATTR_CUDA_API_VERSION
	.align		4
        /*0000*/ 	.byte	0x04, 0x37
        /*0002*/ 	.short	(.L_53 - .L_52)
.L_52:
        /*0004*/ 	.word	0x00000082


	//----- nvinfo : EIATTR_KPARAM_INFO
	.align		4
.L_53:
        /*0008*/ 	.byte	0x04, 0x17
        /*000a*/ 	.short	(.L_55 - .L_54)
.L_54:
        /*000c*/ 	.word	0x00000000
        /*0010*/ 	.short	0x0005
        /*0012*/ 	.short	0x0020
        /*0014*/ 	.byte	0x00, 0xf5, 0x21, 0x00


	//----- nvinfo : EIATTR_KPARAM_INFO
	.align		4
.L_55:
        /*0018*/ 	.byte	0x04, 0x17
        /*001a*/ 	.short	(.L_57 - .L_56)
.L_56:
        /*001c*/ 	.word	0x00000000
        /*0020*/ 	.short	0x0004
        /*0022*/ 	.short	0x0018
        /*0024*/ 	.byte	0x00, 0xf5, 0x21, 0x00


	//----- nvinfo : EIATTR_KPARAM_INFO
	.align		4
.L_57:
        /*0028*/ 	.byte	0x04, 0x17
        /*002a*/ 	.short	(.L_59 - .L_58)
.L_58:
        /*002c*/ 	.word	0x00000000
        /*0030*/ 	.short	0x0003
        /*0032*/ 	.short	0x0010
        /*0034*/ 	.byte	0x00, 0xf5, 0x21, 0x00


	//----- nvinfo : EIATTR_KPARAM_INFO
	.align		4
.L_59:
        /*0038*/ 	.byte	0x04, 0x17
        /*003a*/ 	.short	(.L_61 - .L_60)
.L_60:
        /*003c*/ 	.word	0x00000000
        /*0040*/ 	.short	0x0002
        /*0042*/ 	.short	0x0008
        /*0044*/ 	.byte	0x00, 0xf0, 0x11, 0x00


	//----- nvinfo : EIATTR_KPARAM_INFO
	.align		4
.L_61:
        /*0048*/ 	.byte	0x04, 0x17
        /*004a*/ 	.short	(.L_63 - .L_62)
.L_62:
        /*004c*/ 	.word	0x00000000
        /*0050*/ 	.short	0x0001
        /*0052*/ 	.short	0x0004
        /*0054*/ 	.byte	0x00, 0xf0, 0x11, 0x00


	//----- nvinfo : EIATTR_KPARAM_INFO
	.align		4
.L_63:
        /*0058*/ 	.byte	0x04, 0x17
        /*005a*/ 	.short	(.L_65 - .L_64)
.L_64:
        /*005c*/ 	.word	0x00000000
        /*0060*/ 	.short	0x0000
        /*0062*/ 	.short	0x0000
        /*0064*/ 	.byte	0x00, 0xf0, 0x11, 0x00


	//----- nvinfo : EIATTR_SPARSE_MMA_MASK
	.align		4
.L_65:
        /*0068*/ 	.byte	0x03, 0x50
        /*006a*/ 	.short	0x0000


	//----- nvinfo : EIATTR_MAXREG_COUNT
	.align		4
        /*006c*/ 	.byte	0x03, 0x1b
        /*006e*/ 	.short	0x00ff


	//----- nvinfo : EIATTR_MERCURY_ISA_VERSION
	.align		4
        /*0070*/ 	.byte	0x03, 0x5f
        /*0072*/ 	.short	0x0101


	//----- nvinfo : EIATTR_UNUSED_LOAD_BYTE_OFFSET
	.align		4
        /*0074*/ 	.byte	0x04, 0x44
        /*0076*/ 	.short	(.L_67 - .L_66)


	//   ....[0]....
.L_66:
        /*0078*/ 	.word	0x000001b0
        /*007c*/ 	.word	0x00000fff


	//----- nvinfo : EIATTR_VRC_CTA_INIT_COUNT
	.align		4
.L_67:
        /*0080*/ 	.byte	0x02, 0x4a
	.zero		1
	.zero		1


	//----- nvinfo : EIATTR_EXIT_INSTR_OFFSETS
	.align		4
        /*0084*/ 	.byte	0x04, 0x1c
        /*0086*/ 	.short	(.L_69 - .L_68)


	//   ....[0]....
.L_68:
        /*0088*/ 	.word	0x00000070


	//   ....[1]....
        /*008c*/ 	.word	0x000000a0


	//   ....[2]....
        /*0090*/ 	.word	0x00001620


	//----- nvinfo : EIATTR_CRS_STACK_SIZE
	.align		4
.L_69:
        /*0094*/ 	.byte	0x04, 0x1e
        /*0096*/ 	.short	(.L_71 - .L_70)
.L_70:
        /*0098*/ 	.word	0x00000000


	//----- nvinfo : EIATTR_CBANK_PARAM_SIZE
	.align		4
.L_71:
        /*009c*/ 	.byte	0x03, 0x19
        /*009e*/ 	.short	0x0028


	//----- nvinfo : EIATTR_PARAM_CBANK
	.align		4
        /*00a0*/ 	.byte	0x04, 0x0a
        /*00a2*/ 	.short	(.L_73 - .L_72)
	.align		4
.L_72:
        /*00a4*/ 	.word	index@(.nv.constant0._Z13trace_photonsjjfP6float4S0_PK6float3)
        /*00a8*/ 	.short	0x0380
        /*00aa*/ 	.short	0x0028


	//----- nvinfo : EIATTR_SW_WAR
	.align		4
.L_73:
        /*00ac*/ 	.byte	0x04, 0x36
        /*00ae*/ 	.short	(.L_75 - .L_74)
.L_74:
        /*00b0*/ 	.word	0x00000008
.L_75:


//--------------------- .nv.info._Z16generate_photons6CamerajjP6float4S1_P6float3 --------------------------
	.section	.nv.info._Z16generate_photons6CamerajjP6float4S1_P6float3,"",@"SHT_CUDA_INFO"
	.sectionflags	@""
	.align	4


	//----- nvinfo : EIATTR_CUDA_API_VERSION
	.align		4
        /*0000*/ 	.byte	0x04, 0x37
        /*0002*/ 	.short	(.L_77 - .L_76)
.L_76:
        /*0004*/ 	.word	0x00000082


	//----- nvinfo : EIATTR_KPARAM_INFO
	.align		4
.L_77:
        /*0008*/ 	.byte	0x04, 0x17
        /*000a*/ 	.short	(.L_79 - .L_78)
.L_78:
        /*000c*/ 	.word	0x00000000
        /*0010*/ 	.short	0x0005
        /*0012*/ 	.short	0x0048
        /*0014*/ 	.byte	0x00, 0xf5, 0x21, 0x00


	//----- nvinfo : EIATTR_KPARAM_INFO
	.align		4
.L_79:
        /*0018*/ 	.byte	0x04, 0x17
        /*001a*/ 	.short	(.L_81 - .L_80)
.L_80:
        /*001c*/ 	.word	0x00000000
        /*0020*/ 	.short	0x0004
        /*0022*/ 	.short	0x0040
        /*0024*/ 	.byte	0x00, 0xf5, 0x21, 0x00


	//----- nvinfo : EIATTR_KPARAM_INFO
	.align		4
.L_81:
        /*0028*/ 	.byte	0x04, 0x17
        /*002a*/ 	.short	(.L_83 - .L_82)
.L_82:
        /*002c*/ 	.word	0x00000000
        /*0030*/ 	.short	0x0003
        /*0032*/ 	.short	0x0038
        /*0034*/ 	.byte	0x00, 0xf5, 0x21, 0x00


	//----- nvinfo : EIATTR_KPARAM_INFO
	.align		4
.L_83:
        /*0038*/ 	.byte	0x04, 0x17
        /*003a*/ 	.short	(.L_85 - .L_84)
.L_84:
        /*003c*/ 	.word	0x00000000
        /*0040*/ 	.short	0x0002
        /*0042*/ 	.short	0x0034
        /*0044*/ 	.byte	0x00, 0xf0, 0x11, 0x00


	//----- nvinfo : EIATTR_KPARAM_INFO
	.align		4
.L_85:
        /*0048*/ 	.byte	0x04, 0x17
        /*004a*/ 	.short	(.L_87 - .L_86)
.L_86:
        /*004c*/ 	.word	0x00000000
        /*0050*/ 	.short	0x0001
        /*0052*/ 	.short	0x0030
        /*0054*/ 	.byte	0x00, 0xf0, 0x11, 0x00


	//----- nvinfo : EIATTR_KPARAM_INFO
	.align		4
.L_87:
        /*0058*/ 	.byte	0x04, 0x17
        /*005a*/ 	.short	(.L_89 - .L_88)
.L_88:
        /*005c*/ 	.word	0x00000000
        /*0060*/ 	.short	0x0000
        /*0062*/ 	.short	0x0000
        /*0064*/ 	.byte	0x00, 0xf0, 0xc1, 0x00


	//----- nvinfo : EIATTR_SPARSE_MMA_MASK
	.align		4
.L_89:
        /*0068*/ 	.byte	0x03, 0x50
        /*006a*/ 	.short	0x0000


	//----- nvinfo : EIATTR_MAXREG_COUNT
	.align		4
        /*006c*/ 	.byte	0x03, 0x1b
        /*006e*/ 	.short	0x00ff


	//----- nvinfo : EIATTR_MERCURY_ISA_VERSION
	.align		4
        /*0070*/ 	.byte	0x03, 0x5f
        /*0072*/ 	.short	0x0101


	//----- nvinfo : EIATTR_VRC_CTA_INIT_COUNT
	.align		4
        /*0074*/ 	.byte	0x02, 0x4a
	.zero		1
	.zero		1


	//----- nvinfo : EIATTR_EXIT_INSTR_OFFSETS
	.align		4
        /*0078*/ 	.byte	0x04, 0x1c
        /*007a*/ 	.short	(.L_91 - .L_90)


	//   ....[0]....
.L_90:
        /*007c*/ 	.word	0x00000080


	//   ....[1]....
        /*0080*/ 	.word	0x000008b0


	//----- nvinfo : EIATTR_CRS_STACK_SIZE
	.align		4
.L_91:
        /*0084*/ 	.byte	0x04, 0x1e
        /*0086*/ 	.short	(.L_93 - .L_92)
.L_92:
        /*0088*/ 	.word	0x00000000


	//----- nvinfo : EIATTR_CBANK_PARAM_SIZE
	.align		4
.L_93:
        /*008c*/ 	.byte	0x03, 0x19
        /*008e*/ 	.short	0x0050


	//----- nvinfo : EIATTR_PARAM_CBANK
	.align		4
        /*0090*/ 	.byte	0x04, 0x0a
        /*0092*/ 	.short	(.L_95 - .L_94)
	.align		4
.L_94:
        /*0094*/ 	.word	index@(.nv.constant0._Z16generate_photons6CamerajjP6float4S1_P6float3)
        /*0098*/ 	.short	0x0380
        /*009a*/ 	.short	0x0050


	//----- nvinfo : EIATTR_SW_WAR
	.align		4
.L_95:
        /*009c*/ 	.byte	0x04, 0x36
        /*009e*/ 	.short	(.L_97 - .L_96)
.L_96:
        /*00a0*/ 	.word	0x00000008
.L_97:


//--------------------- .nv.callgraph             --------------------------
	.section	.nv.callgraph,"",@"SHT_CUDA_CALLGRAPH"
	.align	4
	.sectionentsize	8
	.align		4
        /*0000*/ 	.word	0x00000000
	.align		4
        /*0004*/ 	.word	0xffffffff
	.align		4
        /*0008*/ 	.word	0x00000000
	.align		4
        /*000c*/ 	.word	0xfffffffe
	.align		4
        /*0010*/ 	.word	0x00000000
	.align		4
        /*0014*/ 	.word	0xfffffffd
	.align		4
        /*0018*/ 	.word	0x00000000
	.align		4
        /*001c*/ 	.word	0xfffffffc


//--------------------- .text._Z13splat_photonsP6float3jjPK6float4S3_y --------------------------
	.section	.text._Z13splat_photonsP6float3jjPK6float4S3_y,"ax",@progbits
	.align	128
        .global         _Z13splat_photonsP6float3jjPK6float4S3_y
        .type           _Z13splat_photonsP6float3jjPK6float4S3_y,@function
        .size           _Z13splat_photonsP6float3jjPK6float4S3_y,(.L_x_72 - _Z13splat_photonsP6float3jjPK6float4S3_y)
        .other          _Z13splat_photonsP6float3jjPK6float4S3_y,@"STO_CUDA_ENTRY STV_DEFAULT"
_Z13splat_photonsP6float3jjPK6float4S3_y:
.text._Z13splat_photonsP6float3jjPK6float4S3_y:
[----:B------:R-:W-:Y:S01]  /*0000*/  LDC R1, c[0x0][0x37c] ;  /* 0x0000df00ff017b82 */ /* 0x000fe20000000800 */
[----:B------:R-:W0:Y:S07]  /*0010*/  S2R R13, SR_TID.X ;  /* 0x00000000000d7919 */ /* 0x000e2e0000002100 */
[----:B------:R-:W0:Y:S01]  /*0020*/  S2UR UR4, SR_CTAID.X ;  /* 0x00000000000479c3 */ /* 0x000e220000002500 */
[----:B------:R-:W1:Y:S07]  /*0030*/  LDCU.64 UR6, c[0x0][0x388] ;  /* 0x00007100ff0677ac */ /* 0x000e6e0008000a00 */
[----:B------:R-:W0:Y:S01]  /*0040*/  LDC R12, c[0x0][0x360] ;  /* 0x0000d800ff0c7b82 */ /* 0x000e220000000800 */
[----:B-1----:R-:W-:Y:S01]  /*0050*/  UIMAD UR6, UR7, UR6, URZ ;  /* 0x00000006070672a4 */ /* 0x002fe2000f8e02ff */
[----:B0-----:R-:W-:-:S05]  /*0060*/  IMAD R13, R12, UR4, R13 ;  /* 0x000000040c0d7c24 */ /* 0x001fca000f8e020d */
[----:B------:R-:W-:-:S13]  /*0070*/  ISETP.GE.U32.AND P0, PT, R13, UR6, PT ;  /* 0x000000060d007c0c */ /* 0x000fda000bf06070 */
[----:B------:R-:W-:Y:S05]  /*0080*/  @P0 EXIT ;  /* 0x000000000000094d */ /* 0x000fea0003800000 */
[----:B------:R-:W0:Y:S01]  /*0090*/  LDC.64 R8, c[0x0][0x398] ;  /* 0x0000e600ff087b82 */ /* 0x000e220000000a00 */
[----:B------:R-:W1:Y:S01]  /*00a0*/  LDCU UR4, c[0x0][0x370] ;  /* 0x00006e00ff0477ac */ /* 0x000e620008000800 */
[----:B------:R-:W2:Y:S06]  /*00b0*/  LDCU.64 UR8, c[0x0][0x358] ;  /* 0x00006b00ff0877ac */ /* 0x000eac0008000a00 */
[----:B------:R-:W3:Y:S01]  /*00c0*/  LDC.64 R10, c[0x0][0x380] ;  /* 0x0000e000ff0a7b82 */ /* 0x000ee20000000a00 */
[----:B-1----:R-:W-:-:S07]  /*00d0*/  IMAD R12, R12, UR4, RZ ;  /* 0x000000040c0c7c24 */ /* 0x002fce000f8e02ff */
.L_x_8:
[----:B0-----:R-:W-:-:S05]  /*00e0*/  IMAD.WIDE.U32 R4, R13, 0x10, R8 ;  /* 0x000000100d047825 */ /* 0x001fca00078e0008 */
[----:B--2---:R-:W2:Y:S01]  /*00f0*/  LDG.E R0, desc[UR8][R4.64+0xc] ;  /* 0x00000c0804007981 */ /* 0x004ea2000c1e1900 */
[----:B------:R-:W-:Y:S01]  /*0100*/  BSSY.RECONVERGENT B0, `(.L_x_0) ;  /* 0x000007d000007945 */ /* 0x000fe20003800200 */
[----:B-1----:R-:W-:Y:S02]  /*0110*/  HFMA2 R17, -RZ, RZ, 0, 0 ;  /* 0x00000000ff117431 */ /* 0x002fe400000001ff */
[----:B------:R-:W-:Y:S02]  /*0120*/  IMAD.MOV.U32 R7, RZ, RZ, RZ ;  /* 0x000000ffff077224 */ /* 0x000fe400078e00ff */
[----:B------:R-:W-:Y:S01]  /*0130*/  IMAD.MOV.U32 R15, RZ, RZ, RZ ;  /* 0x000000ffff0f7224 */ /* 0x000fe200078e00ff */
[----:B--2---:R-:W-:-:S13]  /*0140*/  FSETP.GT.AND P0, PT, R0, RZ, PT ;  /* 0x000000ff0000720b */ /* 0x004fda0003f04000 */
[----:B------:R-:W-:Y:S05]  /*0150*/  @!P0 BRA `(.L_x_1) ;  /* 0x0000000400dc8947 */ /* 0x000fea0003800000 */
[----:B------:R-:W2:Y:S01]  /*0160*/  LDG.E.128 R4, desc[UR8][R4.64] ;  /* 0x0000000804047981 */ /* 0x000ea2000c1e1d00 */
[----:B------:R-:W-:Y:S01]  /*0170*/  IMAD.MOV.U32 R0, RZ, RZ, 0x3f000000 ;  /* 0x3f000000ff007424 */ /* 0x000fe200078e00ff */
[----:B------:R-:W-:Y:S01]  /*0180*/  MOV R16, 0x3fd774eb ;  /* 0x3fd774eb00107802 */ /* 0x000fe20000000f00 */
[----:B------:R-:W-:Y:S01]  /*0190*/  IMAD.MOV.U32 R15, RZ, RZ, 0x3d10ecef ;  /* 0x3d10ecefff0f7424 */ /* 0x000fe200078e00ff */
[----:B------:R-:W-:Y:S01]  /*01a0*/  BSSY.RECONVERGENT B1, `(.L_x_2) ;  /* 0x0000026000017945 */ /* 0x000fe20003800200 */
[C---:B--2---:R-:W-:Y:S01]  /*01b0*/  FFMA R0, |R5|.reuse, -R0, 0.5 ;  /* 0x3f00000005007423 */ /* 0x044fe20000000a00 */
[C---:B------:R-:W-:Y:S02]  /*01c0*/  FSETP.NEU.AND P1, PT, |R5|.reuse, 1, PT ;  /* 0x3f8000000500780b */ /* 0x040fe40003f2d200 */
[----:B------:R-:W-:Y:S01]  /*01d0*/  FSETP.GT.AND P0, PT, |R5|, 0.56000000238418579102, PT ;  /* 0x3f0f5c290500780b */ /* 0x000fe20003f04200 */
[----:B------:R-:W0:Y:S01]  /*01e0*/  MUFU.RSQ R3, R0 ;  /* 0x0000000000037308 */ /* 0x000e220000001400 */
[----:B------:R-:W-:Y:S01]  /*01f0*/  FSETP.GT.AND P2, PT, |R6|, |R4|, PT ;  /* 0x400000040600720b */ /* 0x000fe20003f44200 */
[----:B0-----:R-:W-:Y:S01]  /*0200*/  FMUL R2, R0, R3 ;  /* 0x0000000300027220 */ /* 0x001fe20000400000 */
[----:B------:R-:W-:-:S04]  /*0210*/  FMUL R3, R3, -0.5 ;  /* 0xbf00000003037820 */ /* 0x000fc80000400000 */
[----:B------:R-:W-:-:S04]  /*0220*/  FFMA R3, R2, R3, 0.5 ;  /* 0x3f00000002037423 */ /* 0x000fc80000000003 */
[----:B------:R-:W-:-:S05]  /*0230*/  FFMA R3, R2, R3, R2 ;  /* 0x0000000302037223 */ /* 0x000fca0000000002 */
[----:B------:R-:W-:Y:S02]  /*0240*/  FSEL R2, R3, RZ, P1 ;  /* 0x000000ff03027208 */ /* 0x000fe40000800000 */
[----:B------:R-:W-:Y:S02]  /*0250*/  FSEL R3, |R6|, |R4|, P2 ;  /* 0x4000000406037208 */ /* 0x000fe40001000200 */
[----:B------:R-:W-:Y:S02]  /*0260*/  FSEL R2, R2, |R5|, P0 ;  /* 0x4000000502027208 */ /* 0x000fe40000000000 */
[----:B------:R-:W-:Y:S02]  /*0270*/  FSETP.GT.AND P1, PT, R5, 0.56000000238418579102, PT ;  /* 0x3f0f5c290500780b */ /* 0x000fe40003f24000 */
[----:B------:R-:W-:Y:S02]  /*0280*/  LOP3.LUT R7, R2, 0x80000000, R5, 0xb8, !PT ;  /* 0x8000000002077812 */ /* 0x000fe400078eb805 */
[----:B------:R-:W0:Y:S03]  /*0290*/  MUFU.RCP R2, R3 ;  /* 0x0000000300027308 */ /* 0x000e260000001000 */
[----:B------:R-:W-:-:S04]  /*02a0*/  FMUL R0, R7, R7 ;  /* 0x0000000707007220 */ /* 0x000fc80000400000 */
[----:B------:R-:W-:-:S04]  /*02b0*/  FFMA R15, R0, R15, 0.016980519518256187439 ;  /* 0x3c8b1abb000f7423 */ /* 0x000fc8000000000f */
[----:B------:R-:W-:-:S04]  /*02c0*/  FFMA R15, R0, R15, 0.030762933194637298584 ;  /* 0x3cfc028c000f7423 */ /* 0x000fc8000000000f */
[----:B------:R-:W-:Y:S01]  /*02d0*/  FFMA R15, R0, R15, 0.044709417968988418579 ;  /* 0x3d372139000f7423 */ /* 0x000fe2000000000f */
[----:B0-----:R-:W-:-:S03]  /*02e0*/  FFMA R17, -R3, R2, 1 ;  /* 0x3f80000003117423 */ /* 0x001fc60000000102 */
[----:B------:R-:W-:Y:S01]  /*02f0*/  FFMA R15, R0, R15, 0.074989043176174163818 ;  /* 0x3d9993db000f7423 */ /* 0x000fe2000000000f */
[----:B------:R-:W-:Y:S01]  /*0300*/  FFMA R17, R2, R17, R2 ;  /* 0x0000001102117223 */ /* 0x000fe20000000002 */
[----:B------:R-:W-:Y:S02]  /*0310*/  FSEL R2, |R4|, |R6|, P2 ;  /* 0x4000000604027208 */ /* 0x000fe40001000200 */
[C---:B------:R-:W-:Y:S02]  /*0320*/  FFMA R15, R0.reuse, R15, 0.16666707396507263184 ;  /* 0x3e2aaac6000f7423 */ /* 0x040fe4000000000f */
[----:B------:R-:W0:Y:S02]  /*0330*/  FCHK P3, R2, R3 ;  /* 0x0000000302007302 */ /* 0x000e240000060000 */
[----:B------:R-:W-:Y:S01]  /*0340*/  FMUL R0, R0, R15 ;  /* 0x0000000f00007220 */ /* 0x000fe20000400000 */
[----:B------:R-:W-:-:S03]  /*0350*/  FFMA R14, R2, R17, RZ ;  /* 0x00000011020e7223 */ /* 0x000fc600000000ff */
[----:B------:R-:W-:Y:S01]  /*0360*/  FFMA R0, R7, R0, R7 ;  /* 0x0000000007007223 */ /* 0x000fe20000000007 */
[----:B------:R-:W-:-:S04]  /*0370*/  FFMA R7, -R3, R14, R2 ;  /* 0x0000000e03077223 */ /* 0x000fc80000000102 */
[----:B------:R-:W-:Y:S01]  /*0380*/  FSEL R5, R0, -R0, P0 ;  /* 0x8000000000057208 */ /* 0x000fe20000000000 */
[----:B------:R-:W-:-:S04]  /*0390*/  FFMA R7, R17, R7, R14 ;  /* 0x0000000711077223 */ /* 0x000fc8000000000e */
[----:B------:R-:W-:-:S04]  /*03a0*/  @!P1 FFMA R0, R16, 0.93318945169448852539, R5 ;  /* 0x3f6ee58110009823 */ /* 0x000fc80000000005 */
[----:B------:R-:W-:Y:S01]  /*03b0*/  @P0 FADD R0, R0, R0 ;  /* 0x0000000000000221 */ /* 0x000fe20000000000 */
[----:B0-----:R-:W-:Y:S06]  /*03c0*/  @!P3 BRA `(.L_x_3) ;  /* 0x00000000000cb947 */ /* 0x001fec0003800000 */
[----:B------:R-:W-:-:S07]  /*03d0*/  MOV R14, 0x3f0 ;  /* 0x000003f0000e7802 */ /* 0x000fce0000000f00 */
[----:B---3--:R-:W-:Y:S05]  /*03e0*/  CALL.REL.NOINC `($__internal_0_$__cuda_sm3x_div_rn_noftz_f32_slowpath) ;  /* 0x00000004005c7944 */ /* 0x008fea0003c00000 */
[----:B------:R-:W-:-:S07]  /*03f0*/  IMAD.MOV.U32 R7, RZ, RZ, R2 ;  /* 0x000000ffff077224 */ /* 0x000fce00078e0002 */
.L_x_3:
[----:B------:R-:W-:Y:S05]  /*0400*/  BSYNC.RECONVERGENT B1 ;  /* 0x0000000000017941 */ /* 0x000fea0003800200 */
.L_x_2:
[----:B------:R-:W-:Y:S02]  /*0410*/  IMAD.MOV.U32 R5, RZ, RZ, 0x3b33710b ;  /* 0x3b33710bff057424 */ /* 0x000fe400078e00ff */
[----:B------:R-:W-:Y:S01]  /*0420*/  FMUL R2, R7, R7 ;  /* 0x0000000707027220 */ /* 0x000fe20000400000 */
[C---:B------:R-:W-:Y:S01]  /*0430*/  ISETP.GE.AND P0, PT, R4.reuse, RZ, PT ;  /* 0x000000ff0400720c */ /* 0x040fe20003f06270 */
[----:B------:R-:W-:Y:S01]  /*0440*/  HFMA2 R14, -RZ, RZ, 1.658203125, -45152 ;  /* 0x3ea2f983ff0e7431 */ /* 0x000fe200000001ff */
[----:B------:R-:W-:Y:S01]  /*0450*/  FSETP.NEU.AND P3, PT, |R4|, |R6|, PT ;  /* 0x400000060400720b */ /* 0x000fe20003f6d200 */
[----:B------:R-:W-:Y:S01]  /*0460*/  FFMA R5, R2, R5, -0.015681877732276916504 ;  /* 0xbc80774802057423 */ /* 0x000fe20000000005 */
[----:B------:R-:W-:Y:S01]  /*0470*/  FSETP.NEU.AND P1, PT, R3, RZ, PT ;  /* 0x000000ff0300720b */ /* 0x000fe20003f2d000 */
[----:B------:R-:W-:Y:S01]  /*0480*/  FADD R4, |R4|, |R6| ;  /* 0x4000000604047221 */ /* 0x000fe20000000200 */
[----:B------:R-:W-:Y:S02]  /*0490*/  IMAD.MOV.U32 R3, RZ, RZ, 0x40490fdb ;  /* 0x40490fdbff037424 */ /* 0x000fe400078e00ff */
[C---:B------:R-:W-:Y:S01]  /*04a0*/  FFMA R5, R2.reuse, R5, 0.042200751602649688721 ;  /* 0x3d2cdab202057423 */ /* 0x040fe20000000005 */
[----:B------:R-:W-:Y:S03]  /*04b0*/  BSSY.RECONVERGENT B1, `(.L_x_4) ;  /* 0x0000021000017945 */ /* 0x000fe60003800200 */
[----:B------:R-:W-:Y:S01]  /*04c0*/  FFMA R5, R2, R5, -0.074792981147766113281 ;  /* 0xbd992d1002057423 */ /* 0x000fe20000000005 */
[----:B------:R-:W-:-:S03]  /*04d0*/  FFMA R3, R14, -R3, 1 ;  /* 0x3f8000000e037423 */ /* 0x000fc60000000803 */
[----:B------:R-:W-:Y:S01]  /*04e0*/  FFMA R5, R2, R5, 0.10640415549278259277 ;  /* 0x3dd9ea6c02057423 */ /* 0x000fe20000000005 */
[----:B------:R-:W-:-:S03]  /*04f0*/  FFMA R3, R3, R14, 0.31830987334251403809 ;  /* 0x3ea2f98303037423 */ /* 0x000fc6000000000e */
[----:B------:R-:W-:-:S04]  /*0500*/  FFMA R5, R2, R5, -0.14207722246646881104 ;  /* 0xbe117cb102057423 */ /* 0x000fc80000000005 */
[----:B------:R-:W-:-:S04]  /*0510*/  FFMA R5, R2, R5, 0.19993925094604492188 ;  /* 0x3e4cbce002057423 */ /* 0x000fc80000000005 */
[----:B------:R-:W-:-:S04]  /*0520*/  FFMA R5, R2, R5, -0.33333197236061096191 ;  /* 0xbeaaaa7d02057423 */ /* 0x000fc80000000005 */
[----:B------:R-:W-:Y:S01]  /*0530*/  FMUL R2, R2, R5 ;  /* 0x0000000502027220 */ /* 0x000fe20000400000 */
[----:B------:R-:W-:-:S03]  /*0540*/  MOV R5, 0x3fd774eb ;  /* 0x3fd774eb00057802 */ /* 0x000fc60000000f00 */
[----:B------:R-:W-:Y:S01]  /*0550*/  FFMA R2, R2, R7, R7 ;  /* 0x0000000702027223 */ /* 0x000fe20000000007 */
[----:B------:R-:W-:-:S03]  /*0560*/  IMAD.MOV.U32 R7, RZ, RZ, 0x3f6ee581 ;  /* 0x3f6ee581ff077424 */ /* 0x000fc600078e00ff */
[----:B------:R-:W-:Y:S02]  /*0570*/  FFMA R5, R5, 0.93318945169448852539, -R2 ;  /* 0x3f6ee58105057823 */ /* 0x000fe40000000802 */
[----:B------:R-:W-:-:S03]  /*0580*/  FSEL R7, R7, 1.8663789033889770508, P2 ;  /* 0x3feee58107077808 */ /* 0x000fc60001000000 */
[-C--:B------:R-:W-:Y:S02]  /*0590*/  FSEL R5, R5, R2.reuse, P2 ;  /* 0x0000000205057208 */ /* 0x080fe40001000000 */
[----:B------:R-:W-:-:S05]  /*05a0*/  FSEL R2, R2, -R2, P2 ;  /* 0x8000000202027208 */ /* 0x000fca0001000000 */
[----:B------:R-:W-:Y:S01]  /*05b0*/  @!P0 FFMA R5, R7, 1.6832555532455444336, R2 ;  /* 0x3fd774eb07058823 */ /* 0x000fe20000000002 */
[----:B------:R-:W-:-:S05]  /*05c0*/  IMAD.MOV.U32 R2, RZ, RZ, 0x4016cbe4 ;  /* 0x4016cbe4ff027424 */ /* 0x000fca00078e00ff */
[----:B------:R-:W-:Y:S02]  /*05d0*/  @!P3 FSEL R5, R2, 0.78539818525314331055, !P0 ;  /* 0x3f490fdb0205b808 */ /* 0x000fe40004000000 */
[----:B------:R-:W-:Y:S02]  /*05e0*/  @!P1 FSEL R5, RZ, 3.1415927410125732422, P0 ;  /* 0x40490fdbff059808 */ /* 0x000fe40000000000 */
[----:B------:R-:W-:Y:S02]  /*05f0*/  FSETP.NAN.AND P0, PT, R4, R4, PT ;  /* 0x000000040400720b */ /* 0x000fe40003f08000 */
[----:B------:R-:W-:-:S04]  /*0600*/  LOP3.LUT R5, R5, 0x80000000, R6, 0xb8, !PT ;  /* 0x8000000005057812 */ /* 0x000fc800078eb806 */
[----:B------:R-:W-:-:S05]  /*0610*/  FSEL R2, R4, R5, P0 ;  /* 0x0000000504027208 */ /* 0x000fca0000000000 */
[----:B------:R-:W-:-:S04]  /*0620*/  FADD R2, R2, 3.1415927410125732422 ;  /* 0x40490fdb02027421 */ /* 0x000fc80000000000 */
[----:B------:R-:W0:Y:S01]  /*0630*/  FCHK P0, R2, 3.1415927410125732422 ;  /* 0x40490fdb02007902 */ /* 0x000e220000000000 */
[----:B------:R-:W-:-:S04]  /*0640*/  FFMA R4, R2, R3, RZ ;  /* 0x0000000302047223 */ /* 0x000fc800000000ff */
[----:B------:R-:W-:-:S04]  /*0650*/  FFMA R5, R4, -3.1415927410125732422, R2 ;  /* 0xc0490fdb04057823 */ /* 0x000fc80000000002 */
[----:B------:R-:W-:Y:S01]  /*0660*/  FFMA R4, R3, R5, R4 ;  /* 0x0000000503047223 */ /* 0x000fe20000000004 */
[----:B0-----:R-:W-:Y:S06]  /*0670*/  @!P0 BRA `(.L_x_5) ;  /* 0x0000000000108947 */ /* 0x001fec0003800000 */
[----:B------:R-:W-:Y:S01]  /*0680*/  IMAD.MOV.U32 R3, RZ, RZ, 0x40490fdb ;  /* 0x40490fdbff037424 */ /* 0x000fe200078e00ff */
[----:B------:R-:W-:-:S07]  /*0690*/  MOV R14, 0x6b0 ;  /* 0x000006b0000e7802 */ /* 0x000fce0000000f00 */
[----:B---3--:R-:W-:Y:S05]  /*06a0*/  CALL.REL.NOINC `($__internal_0_$__cuda_sm3x_div_rn_noftz_f32_slowpath) ;  /* 0x0000000000ac7944 */ /* 0x008fea0003c00000 */
[----:B------:R-:W-:-:S07]  /*06b0*/  MOV R4, R2 ;  /* 0x0000000200047202 */ /* 0x000fce0000000f00 */
.L_x_5:
[----:B------:R-:W-:Y:S05]  /*06c0*/  BSYNC.RECONVERGENT B1 ;  /* 0x0000000000017941 */ /* 0x000fea0003800200 */
.L_x_4:
[----:B------:R-:W-:Y:S01]  /*06d0*/  IMAD.MOV.U32 R2, RZ, RZ, 0x3ea2f983 ;  /* 0x3ea2f983ff027424 */ /* 0x000fe200078e00ff */
[----:B------:R-:W0:Y:S01]  /*06e0*/  FCHK P0, R0, 3.1415927410125732422 ;  /* 0x40490fdb00007902 */ /* 0x000e220000000000 */
[----:B------:R-:W-:Y:S01]  /*06f0*/  IMAD.MOV.U32 R3, RZ, RZ, 0x40490fdb ;  /* 0x40490fdbff037424 */ /* 0x000fe200078e00ff */
[----:B------:R-:W-:Y:S03]  /*0700*/  BSSY.RECONVERGENT B1, `(.L_x_6) ;  /* 0x000000c000017945 */ /* 0x000fe60003800200 */
[----:B------:R-:W-:-:S04]  /*0710*/  FFMA R3, R2, -R3, 1 ;  /* 0x3f80000002037423 */ /* 0x000fc80000000803 */
[----:B------:R-:W-:-:S04]  /*0720*/  FFMA R6, R3, R2, 0.31830987334251403809 ;  /* 0x3ea2f98303067423 */ /* 0x000fc80000000002 */
[----:B------:R-:W-:-:S04]  /*0730*/  FFMA R5, R0, R6, RZ ;  /* 0x0000000600057223 */ /* 0x000fc800000000ff */
[----:B------:R-:W-:-:S04]  /*0740*/  FFMA R2, R5, -3.1415927410125732422, R0 ;  /* 0xc0490fdb05027823 */ /* 0x000fc80000000000 */
[----:B------:R-:W-:Y:S01]  /*0750*/  FFMA R5, R6, R2, R5 ;  /* 0x0000000206057223 */ /* 0x000fe20000000005 */
[----:B0-----:R-:W-:Y:S06]  /*0760*/  @!P0 BRA `(.L_x_7) ;  /* 0x0000000000148947 */ /* 0x001fec0003800000 */
[----:B------:R-:W-:Y:S01]  /*0770*/  MOV R2, R0 ;  /* 0x0000000000027202 */ /* 0x000fe20000000f00 */
[----:B------:R-:W-:Y:S01]  /*0780*/  IMAD.MOV.U32 R3, RZ, RZ, 0x40490fdb ;  /* 0x40490fdbff037424 */ /* 0x000fe200078e00ff */
[----:B------:R-:W-:-:S07]  /*0790*/  MOV R14, 0x7b0 ;  /* 0x000007b0000e7802 */ /* 0x000fce0000000f00 */
[----:B---3--:R-:W-:Y:S05]  /*07a0*/  CALL.REL.NOINC `($__internal_0_$__cuda_sm3x_div_rn_noftz_f32_slowpath) ;  /* 0x00000000006c7944 */ /* 0x008fea0003c00000 */
[----:B------:R-:W-:-:S07]  /*07b0*/  IMAD.MOV.U32 R5, RZ, RZ, R2 ;  /* 0x000000ffff057224 */ /* 0x000fce00078e0002 */
.L_x_7:
[----:B------:R-:W-:Y:S05]  /*07c0*/  BSYNC.RECONVERGENT B1 ;  /* 0x0000000000017941 */ /* 0x000fea0003800200 */
.L_x_6:
[----:B------:R-:W0:Y:S01]  /*07d0*/  LDCU UR4, c[0x0][0x3a0] ;  /* 0x00007400ff0477ac */ /* 0x000e220008000800 */
[----:B------:R-:W-:Y:S01]  /*07e0*/  HFMA2 R6, -RZ, RZ, -3, 0 ;  /* 0xc2000000ff067431 */ /* 0x000fe200000001ff */
[----:B------:R-:W-:-:S03]  /*07f0*/  UMOV UR5, URZ ;  /* 0x000000ff00057c82 */ /* 0x000fc60008000000 */
[----:B0-----:R-:W5:Y:S02]  /*0800*/  TEX.LL R0, R4, R4, R6, UR4, 2D, 0x7 ;  /* 0x28ff040604047f60 */ /* 0x001f6400089e0700 */
[----:B-----5:R-:W-:Y:S02]  /*0810*/  LOP3.LUT R2, R4, 0xff, RZ, 0xc0, !PT ;  /* 0x000000ff04027812 */ /* 0x020fe400078ec0ff */
[----:B------:R-:W-:Y:S02]  /*0820*/  LOP3.LUT R3, R5, 0xff, RZ, 0xc0, !PT ;  /* 0x000000ff05037812 */ /* 0x000fe400078ec0ff */
[----:B------:R-:W-:Y:S02]  /*0830*/  LOP3.LUT R0, R0, 0xff, RZ, 0xc0, !PT ;  /* 0x000000ff00007812 */ /* 0x000fe400078ec0ff */
[----:B------:R-:W0:Y:S08]  /*0840*/  I2F.U16 R2, R2 ;  /* 0x0000000200027306 */ /* 0x000e300000101000 */
[----:B------:R-:W1:Y:S01]  /*0850*/  I2F.U16 R3, R3 ;  /* 0x0000000300037306 */ /* 0x000e620000101000 */
[----:B0-----:R-:W-:-:S07]  /*0860*/  FMUL R7, R2, 0.0039215688593685626984 ;  /* 0x3b80808102077820 */ /* 0x001fce0000400000 */
[----:B------:R-:W0:Y:S01]  /*0870*/  I2F.U16 R0, R0 ;  /* 0x0000000000007306 */ /* 0x000e220000101000 */
[----:B------:R-:W-:Y:S01]  /*0880*/  FMUL R7, R7, 255 ;  /* 0x437f000007077820 */ /* 0x000fe20000400000 */
[----:B-1----:R-:W-:-:S04]  /*0890*/  FMUL R15, R3, 0.0039215688593685626984 ;  /* 0x3b808081030f7820 */ /* 0x002fc80000400000 */
[----:B------:R-:W-:Y:S01]  /*08a0*/  FMUL R15, R15, 255 ;  /* 0x437f00000f0f7820 */ /* 0x000fe20000400000 */
[----:B0-----:R-:W-:-:S04]  /*08b0*/  FMUL R17, R0, 0.0039215688593685626984 ;  /* 0x3b80808100117820 */ /* 0x001fc80000400000 */
[----:B------:R-:W-:-:S07]  /*08c0*/  FMUL R17, R17, 255 ;  /* 0x437f000011117820 */ /* 0x000fce0000400000 */
.L_x_1:
[----:B------:R-:W-:Y:S05]  /*08d0*/  BSYNC.RECONVERGENT B0 ;  /* 0x0000000000007941 */ /* 0x000fea0003800200 */
.L_x_0:
[----:B---3--:R-:W-:-:S04]  /*08e0*/  IMAD.WIDE.U32 R2, R13, 0xc, R10 ;  /* 0x0000000c0d027825 */ /* 0x008fc800078e000a */
[----:B------:R-:W-:Y:S01]  /*08f0*/  IMAD.IADD R13, R12, 0x1, R13 ;  /* 0x000000010c0d7824 */ /* 0x000fe200078e020d */
[----:B------:R1:W-:Y:S04]  /*0900*/  STG.E desc[UR8][R2.64], R7 ;  /* 0x0000000702007986 */ /* 0x0003e8000c101908 */
[----:B------:R1:W-:Y:S01]  /*0910*/  STG.E desc[UR8][R2.64+0x4], R15 ;  /* 0x0000040f02007986 */ /* 0x0003e2000c101908 */
[----:B------:R-:W-:-:S03]  /*0920*/  ISETP.GE.U32.AND P0, PT, R13, UR6, PT ;  /* 0x000000060d007c0c */ /* 0x000fc6000bf06070 */
[----:B------:R1:W-:Y:S10]  /*0930*/  STG.E desc[UR8][R2.64+0x8], R17 ;  /* 0x0000081102007986 */ /* 0x0003f4000c101908 */
[----:B------:R-:W-:Y:S05]  /*0940*/  @!P0 BRA `(.L_x_8) ;  /* 0xfffffff400e48947 */ /* 0x000fea000383ffff */
[----:B------:R-:W-:Y:S05]  /*0950*/  EXIT ;  /* 0x000000000000794d */ /* 0x000fea0003800000 */
        .weak           $__internal_0_$__cuda_sm3x_div_rn_noftz_f32_slowpath
        .type           $__internal_0_$__cuda_sm3x_div_rn_noftz_f32_slowpath,@function
        .size           $__internal_0_$__cuda_sm3x_div_rn_noftz_f32_slowpath,(.L_x_72 - $__internal_0_$__cuda_sm3x_div_rn_noftz_f32_slowpath)
$__internal_0_$__cuda_sm3x_div_rn_noftz_f32_slowpath:
[----:B------:R-:W-:Y:S01]  /*0960*/  SHF.R.U32.HI R5, RZ, 0x17, R3 ;  /* 0x00000017ff057819 */ /* 0x000fe20000011603 */
[----:B------:R-:W-:Y:S01]  /*0970*/  BSSY.RECONVERGENT B2, `(.L_x_9) ;  /* 0x0000063000027945 */ /* 0x000fe20003800200 */
[----:B------:R-:W-:Y:S02]  /*0980*/  SHF.R.U32.HI R7, RZ, 0x17, R2 ;  /* 0x00000017ff077819 */ /* 0x000fe40000011602 */
[----:B------:R-:W-:Y:S02]  /*0990*/  LOP3.LUT R5, R5, 0xff, RZ, 0xc0, !PT ;  /* 0x000000ff05057812 */ /* 0x000fe400078ec0ff */
[----:B------:R-:W-:Y:S02]  /*09a0*/  LOP3.LUT R17, R7, 0xff, RZ, 0xc0, !PT ;  /* 0x000000ff07117812 */ /* 0x000fe400078ec0ff */
[----:B------:R-:W-:Y:S02]  /*09b0*/  IADD3 R18, PT, PT, R5, -0x1, RZ ;  /* 0xffffffff05127810 */ /* 0x000fe40007ffe0ff */
[----:B------:R-:W-:Y:S01]  /*09c0*/  MOV R15, R3 ;  /* 0x00000003000f7202 */ /* 0x000fe20000000f00 */
[----:B------:R-:W-:Y:S01]  /*09d0*/  VIADD R16, R17, 0xffffffff ;  /* 0xffffffff11107836 */ /* 0x000fe20000000000 */
[----:B------:R-:W-:-:S04]  /*09e0*/  ISETP.GT.U32.AND P0, PT, R18, 0xfd, PT ;  /* 0x000000fd1200780c */ /* 0x000fc80003f04070 */
[----:B------:R-:W-:-:S13]  /*09f0*/  ISETP.GT.U32.OR P0, PT, R16, 0xfd, P0 ;  /* 0x000000fd1000780c */ /* 0x000fda0000704470 */
[----:B------:R-:W-:Y:S01]  /*0a00*/  @!P0 IMAD.MOV.U32 R7, RZ, RZ, RZ ;  /* 0x000000ffff078224 */ /* 0x000fe200078e00ff */
[----:B------:R-:W-:Y:S06]  /*0a10*/  @!P0 BRA `(.L_x_10) ;  /* 0x00000000005c8947 */ /* 0x000fec0003800000 */
[----:B------:R-:W-:Y:S02]  /*0a20*/  FSETP.GTU.FTZ.AND P0, PT, |R2|, +INF , PT ;  /* 0x7f8000000200780b */ /* 0x000fe40003f1c200 */
[----:B------:R-:W-:-:S04]  /*0a30*/  FSETP.GTU.FTZ.AND P1, PT, |R3|, +INF , PT ;  /* 0x7f8000000300780b */ /* 0x000fc80003f3c200 */
[----:B------:R-:W-:-:S13]  /*0a40*/  PLOP3.LUT P0, PT, P0, P1, PT, 0xf8, 0x8f ;  /* 0x00000000008f781c */ /* 0x000fda0000703f70 */
[----:B------:R-:W-:Y:S05]  /*0a50*/  @P0 BRA `(.L_x_11) ;  /* 0x00000004004c0947 */ /* 0x000fea0003800000 */
[----:B------:R-:W-:-:S13]  /*0a60*/  LOP3.LUT P0, RZ, R15, 0x7fffffff, R2, 0xc8, !PT ;  /* 0x7fffffff0fff7812 */ /* 0x000fda000780c802 */
[----:B------:R-:W-:Y:S05]  /*0a70*/  @!P0 BRA `(.L_x_12) ;  /* 0x00000004003c8947 */ /* 0x000fea0003800000 */
[C---:B------:R-:W-:Y:S02]  /*0a80*/  FSETP.NEU.FTZ.AND P3, PT, |R2|.reuse, +INF , PT ;  /* 0x7f8000000200780b */ /* 0x040fe40003f7d200 */
[----:B------:R-:W-:Y:S02]  /*0a90*/  FSETP.NEU.FTZ.AND P1, PT, |R3|, +INF , PT ;  /* 0x7f8000000300780b */ /* 0x000fe40003f3d200 */
[----:B------:R-:W-:-:S11]  /*0aa0*/  FSETP.NEU.FTZ.AND P0, PT, |R2|, +INF , PT ;  /* 0x7f8000000200780b */ /* 0x000fd60003f1d200 */
[----:B------:R-:W-:Y:S05]  /*0ab0*/  @!P1 BRA !P3, `(.L_x_12) ;  /* 0x00000004002c9947 */ /* 0x000fea0005800000 */
[----:B------:R-:W-:-:S04]  /*0ac0*/  LOP3.LUT P3, RZ, R2, 0x7fffffff, RZ, 0xc0, !PT ;  /* 0x7fffffff02ff7812 */ /* 0x000fc8000786c0ff */
[----:B------:R-:W-:-:S13]  /*0ad0*/  PLOP3.LUT P1, PT, P1, P3, PT, 0x2f, 0xf2 ;  /* 0x0000000000f2781c */ /* 0x000fda0000f26577 */
[----:B------:R-:W-:Y:S05]  /*0ae0*/  @P1 BRA `(.L_x_13) ;  /* 0x0000000400181947 */ /* 0x000fea0003800000 */
[----:B------:R-:W-:-:S04]  /*0af0*/  LOP3.LUT P1, RZ, R15, 0x7fffffff, RZ, 0xc0, !PT ;  /* 0x7fffffff0fff7812 */ /* 0x000fc8000782c0ff */
[----:B------:R-:W-:-:S13]  /*0b00*/  PLOP3.LUT P0, PT, P0, P1, PT, 0x2f, 0xf2 ;  /* 0x0000000000f2781c */ /* 0x000fda0000702577 */
[----:B------:R-:W-:Y:S05]  /*0b10*/  @P0 BRA `(.L_x_14) ;  /* 0x0000000400000947 */ /* 0x000fea0003800000 */
[----:B------:R-:W-:Y:S02]  /*0b20*/  ISETP.GE.AND P0, PT, R16, RZ, PT ;  /* 0x000000ff1000720c */ /* 0x000fe40003f06270 */
[----:B------:R-:W-:-:S11]  /*0b30*/  ISETP.GE.AND P1, PT, R18, RZ, PT ;  /* 0x000000ff1200720c */ /* 0x000fd60003f26270 */
[----:B------:R-:W-:Y:S01]  /*0b40*/  @P0 MOV R7, RZ ;  /* 0x000000ff00070202 */ /* 0x000fe20000000f00 */
[----:B------:R-:W-:Y:S02]  /*0b50*/  @!P0 IMAD.MOV.U32 R7, RZ, RZ, -0x40 ;  /* 0xffffffc0ff078424 */ /* 0x000fe400078e00ff */
[----:B------:R-:W-:Y:S01]  /*0b60*/  @!P0 FFMA R2, R2, 1.84467440737095516160e+19, RZ ;  /* 0x5f80000002028823 */ /* 0x000fe200000000ff */
[----:B------:R-:W-:Y:S02]  /*0b70*/  @!P1 FFMA R15, R3, 1.84467440737095516160e+19, RZ ;  /* 0x5f800000030f9823 */ /* 0x000fe400000000ff */
[----:B------:R-:W-:-:S07]  /*0b80*/  @!P1 IADD3 R7, PT, PT, R7, 0x40, RZ ;  /* 0x0000004007079810 */ /* 0x000fce0007ffe0ff */
.L_x_10:
[----:B------:R-:W-:Y:S01]  /*0b90*/  LEA R16, R5, 0xc0800000, 0x17 ;  /* 0xc080000005107811 */ /* 0x000fe200078eb8ff */
[----:B------:R-:W-:Y:S01]  /*0ba0*/  BSSY.RECONVERGENT B3, `(.L_x_15) ;  /* 0x0000036000037945 */ /* 0x000fe20003800200 */
[----:B------:R-:W-:-:S03]  /*0bb0*/  IADD3 R17, PT, PT, R17, -0x7f, RZ ;  /* 0xffffff8111117810 */ /* 0x000fc60007ffe0ff */
[----:B------:R-:W-:Y:S02]  /*0bc0*/  IMAD.IADD R18, R15, 0x1, -R16 ;  /* 0x000000010f127824 */ /* 0x000fe400078e0a10 */
[C---:B------:R-:W-:Y:S02]  /*0bd0*/  IMAD R2, R17.reuse, -0x800000, R2 ;  /* 0xff80000011027824 */ /* 0x040fe400078e0202 */
[----:B------:R0:W1:Y:S01]  /*0be0*/  MUFU.RCP R15, R18 ;  /* 0x00000012000f7308 */ /* 0x0000620000001000 */
[----:B------:R-:W-:Y:S01]  /*0bf0*/  FADD.FTZ R19, -R18, -RZ ;  /* 0x800000ff12137221 */ /* 0x000fe20000010100 */
[----:B0-----:R-:W-:-:S05]  /*0c00*/  IADD3 R18, PT, PT, R17, 0x7f, -R5 ;  /* 0x0000007f11127810 */ /* 0x001fca0007ffe805 */
[----:B------:R-:W-:Y:S02]  /*0c10*/  IMAD.IADD R18, R18, 0x1, R7 ;  /* 0x0000000112127824 */ /* 0x000fe400078e0207 */
[----:B-1----:R-:W-:-:S04]  /*0c20*/  FFMA R16, R15, R19, 1 ;  /* 0x3f8000000f107423 */ /* 0x002fc80000000013 */
[----:B------:R-:W-:-:S04]  /*0c30*/  FFMA R15, R15, R16, R15 ;  /* 0x000000100f0f7223 */ /* 0x000fc8000000000f */
[----:B------:R-:W-:-:S04]  /*0c40*/  FFMA R16, R2, R15, RZ ;  /* 0x0000000f02107223 */ /* 0x000fc800000000ff */
[----:B------:R-:W-:-:S04]  /*0c50*/  FFMA R20, R19, R16, R2 ;  /* 0x0000001013147223 */ /* 0x000fc80000000002 */
[----:B------:R-:W-:-:S04]  /*0c60*/  FFMA R16, R15, R20, R16 ;  /* 0x000000140f107223 */ /* 0x000fc80000000010 */
[----:B------:R-:W-:-:S04]  /*0c70*/  FFMA R19, R19, R16, R2 ;  /* 0x0000001013137223 */ /* 0x000fc80000000002 */
[----:B------:R-:W-:-:S05]  /*0c80*/  FFMA R2, R15, R19, R16 ;  /* 0x000000130f027223 */ /* 0x000fca0000000010 */
[----:B------:R-:W-:-:S04]  /*0c90*/  SHF.R.U32.HI R5, RZ, 0x17, R2 ;  /* 0x00000017ff057819 */ /* 0x000fc80000011602 */
[----:B------:R-:W-:-:S04]  /*0ca0*/  LOP3.LUT R5, R5, 0xff, RZ, 0xc0, !PT ;  /* 0x000000ff05057812 */ /* 0x000fc800078ec0ff */
[----:B------:R-:W-:-:S05]  /*0cb0*/  IADD3 R17, PT, PT, R5, R18, RZ ;  /* 0x0000001205117210 */ /* 0x000fca0007ffe0ff */
[----:B------:R-:W-:-:S05]  /*0cc0*/  VIADD R5, R17, 0xffffffff ;  /* 0xffffffff11057836 */ /* 0x000fca0000000000 */
[----:B------:R-:W-:-:S13]  /*0cd0*/  ISETP.GE.U32.AND P0, PT, R5, 0xfe, PT ;  /* 0x000000fe0500780c */ /* 0x000fda0003f06070 */
[----:B------:R-:W-:Y:S05]  /*0ce0*/  @!P0 BRA `(.L_x_16) ;  /* 0x0000000000808947 */ /* 0x000fea0003800000 */
[----:B------:R-:W-:-:S13]  /*0cf0*/  ISETP.GT.AND P0, PT, R17, 0xfe, PT ;  /* 0x000000fe1100780c */ /* 0x000fda0003f04270 */
[----:B------:R-:W-:Y:S05]  /*0d00*/  @P0 BRA `(.L_x_17) ;  /* 0x00000000006c0947 */ /* 0x000fea0003800000 */
[----:B------:R-:W-:-:S13]  /*0d10*/  ISETP.GE.AND P0, PT, R17, 0x1, PT ;  /* 0x000000011100780c */ /* 0x000fda0003f06270 */
[----:B------:R-:W-:Y:S05]  /*0d20*/  @P0 BRA `(.L_x_18) ;  /* 0x0000000000740947 */ /* 0x000fea0003800000 */
[----:B------:R-:W-:Y:S02]  /*0d30*/  ISETP.GE.AND P0, PT, R17, -0x18, PT ;  /* 0xffffffe81100780c */ /* 0x000fe40003f06270 */
[----:B------:R-:W-:-:S11]  /*0d40*/  LOP3.LUT R2, R2, 0x80000000, RZ, 0xc0, !PT ;  /* 0x8000000002027812 */ /* 0x000fd600078ec0ff */
[----:B------:R-:W-:Y:S05]  /*0d50*/  @!P0 BRA `(.L_x_18) ;  /* 0x0000000000688947 */ /* 0x000fea0003800000 */
[-CC-:B------:R-:W-:Y:S01]  /*0d60*/  FFMA.RZ R5, R15, R19.reuse, R16.reuse ;  /* 0x000000130f057223 */ /* 0x180fe2000000c010 */
[C---:B------:R-:W-:Y:S02]  /*0d70*/  IADD3 R18, PT, PT, R17.reuse, 0x20, RZ ;  /* 0x0000002011127810 */ /* 0x040fe40007ffe0ff */
[----:B------:R-:W-:Y:S02]  /*0d80*/  ISETP.NE.AND P3, PT, R17, RZ, PT ;  /* 0x000000ff1100720c */ /* 0x000fe40003f65270 */
[----:B------:R-:W-:Y:S01]  /*0d90*/  LOP3.LUT R7, R5, 0x7fffff, RZ, 0xc0, !PT ;  /* 0x007fffff05077812 */ /* 0x000fe200078ec0ff */
[CCC-:B------:R-:W-:Y:S01]  /*0da0*/  FFMA.RP R5, R15.reuse, R19.reuse, R16.reuse ;  /* 0x000000130f057223 */ /* 0x1c0fe20000008010 */
[----:B------:R-:W-:Y:S01]  /*0db0*/  FFMA.RM R16, R15, R19, R16 ;  /* 0x000000130f107223 */ /* 0x000fe20000004010 */
[----:B------:R-:W-:Y:S01]  /*0dc0*/  IMAD.MOV R15, RZ, RZ, -R17 ;  /* 0x000000ffff0f7224 */ /* 0x000fe200078e0a11 */
[----:B------:R-:W-:Y:S02]  /*0dd0*/  LOP3.LUT R7, R7, 0x800000, RZ, 0xfc, !PT ;  /* 0x0080000007077812 */ /* 0x000fe400078efcff */
[----:B------:R-:W-:-:S02]  /*0de0*/  ISETP.NE.AND P1, PT, R17, RZ, PT ;  /* 0x000000ff1100720c */ /* 0x000fc40003f25270 */
[----:B------:R-:W-:Y:S02]  /*0df0*/  SHF.L.U32 R18, R7, R18, RZ ;  /* 0x0000001207127219 */ /* 0x000fe400000006ff */
[----:B------:R-:W-:Y:S02]  /*0e00*/  FSETP.NEU.FTZ.AND P0, PT, R5, R16, PT ;  /* 0x000000100500720b */ /* 0x000fe40003f1d000 */
[----:B------:R-:W-:Y:S02]  /*0e10*/  SEL R16, R15, RZ, P3 ;  /* 0x000000ff0f107207 */ /* 0x000fe40001800000 */
[----:B------:R-:W-:Y:S02]  /*0e20*/  ISETP.NE.AND P1, PT, R18, RZ, P1 ;  /* 0x000000ff1200720c */ /* 0x000fe40000f25270 */
[----:B------:R-:W-:Y:S02]  /*0e30*/  SHF.R.U32.HI R16, RZ, R16, R7 ;  /* 0x00000010ff107219 */ /* 0x000fe40000011607 */
[----:B------:R-:W-:-:S02]  /*0e40*/  PLOP3.LUT P0, PT, P0, P1, PT, 0xf8, 0x8f ;  /* 0x00000000008f781c */ /* 0x000fc40000703f70 */
[----:B------:R-:W-:Y:S02]  /*0e50*/  SHF.R.U32.HI R18, RZ, 0x1, R16 ;  /* 0x00000001ff127819 */ /* 0x000fe40000011610 */
[----:B------:R-:W-:-:S04]  /*0e60*/  SEL R5, RZ, 0x1, !P0 ;  /* 0x00000001ff057807 */ /* 0x000fc80004000000 */
[----:B------:R-:W-:-:S04]  /*0e70*/  LOP3.LUT R5, R5, 0x1, R18, 0xf8, !PT ;  /* 0x0000000105057812 */ /* 0x000fc800078ef812 */
[----:B------:R-:W-:-:S04]  /*0e80*/  LOP3.LUT R5, R5, R16, RZ, 0xc0, !PT ;  /* 0x0000001005057212 */ /* 0x000fc800078ec0ff */
[----:B------:R-:W-:-:S04]  /*0e90*/  IADD3 R5, PT, PT, R18, R5, RZ ;  /* 0x0000000512057210 */ /* 0x000fc80007ffe0ff */
[----:B------:R-:W-:Y:S01]  /*0ea0*/  LOP3.LUT R2, R5, R2, RZ, 0xfc, !PT ;  /* 0x0000000205027212 */ /* 0x000fe200078efcff */
[----:B------:R-:W-:Y:S06]  /*0eb0*/  BRA `(.L_x_18) ;  /* 0x0000000000107947 */ /* 0x000fec0003800000 */
.L_x_17:
[----:B------:R-:W-:-:S04]  /*0ec0*/  LOP3.LUT R2, R2, 0x80000000, RZ, 0xc0, !PT ;  /* 0x8000000002027812 */ /* 0x000fc800078ec0ff */
[----:B------:R-:W-:Y:S01]  /*0ed0*/  LOP3.LUT R2, R2, 0x7f800000, RZ, 0xfc, !PT ;  /* 0x7f80000002027812 */ /* 0x000fe200078efcff */
[----:B------:R-:W-:Y:S06]  /*0ee0*/  BRA `(.L_x_18) ;  /* 0x0000000000047947 */ /* 0x000fec0003800000 */
.L_x_16:
[----:B------:R-:W-:-:S07]  /*0ef0*/  IMAD R2, R18, 0x800000, R2 ;  /* 0x0080000012027824 */ /* 0x000fce00078e0202 */
.L_x_18:
[----:B------:R-:W-:Y:S05]  /*0f00*/  BSYNC.RECONVERGENT B3 ;  /* 0x0000000000037941 */ /* 0x000fea0003800200 */
.L_x_15:
[----:B------:R-:W-:Y:S05]  /*0f10*/  BRA `(.L_x_19) ;  /* 0x0000000000207947 */ /* 0x000fea0003800000 */
.L_x_14:
[----:B------:R-:W-:-:S04]  /*0f20*/  LOP3.LUT R2, R15, 0x80000000, R2, 0x48, !PT ;  /* 0x800000000f027812 */ /* 0x000fc800078e4802 */
[----:B------:R-:W-:Y:S01]  /*0f30*/  LOP3.LUT R2, R2, 0x7f800000, RZ, 0xfc, !PT ;  /* 0x7f80000002027812 */ /* 0x000fe200078efcff */
[----:B------:R-:W-:Y:S06]  /*0f40*/  BRA `(.L_x_19) ;  /* 0x0000000000147947 */ /* 0x000fec0003800000 */
.L_x_13:
[----:B------:R-:W-:Y:S01]  /*0f50*/  LOP3.LUT R2, R15, 0x80000000, R2, 0x48, !PT ;  /* 0x800000000f027812 */ /* 0x000fe200078e4802 */
[----:B------:R-:W-:Y:S06]  /*0f60*/  BRA `(.L_x_19) ;  /* 0x00000000000c7947 */ /* 0x000fec0003800000 */
.L_x_12:
[----:B------:R-:W0:Y:S01]  /*0f70*/  MUFU.RSQ R2, -QNAN ;  /* 0xffc0000000027908 */ /* 0x000e220000001400 */
[----:B------:R-:W-:Y:S05]  /*0f80*/  BRA `(.L_x_19) ;  /* 0x0000000000047947 */ /* 0x000fea0003800000 */
.L_x_11:
[----:B------:R-:W-:-:S07]  /*0f90*/  FADD.FTZ R2, R2, R3 ;  /* 0x0000000302027221 */ /* 0x000fce0000010000 */
.L_x_19:
[----:B------:R-:W-:Y:S05]  /*0fa0*/  BSYNC.RECONVERGENT B2 ;  /* 0x0000000000027941 */ /* 0x000fea0003800200 */
.L_x_9:
[----:B------:R-:W-:-:S04]  /*0fb0*/  HFMA2 R15, -RZ, RZ, 0, 0 ;  /* 0x00000000ff0f7431 */ /* 0x000fc800000001ff */
[----:B0-----:R-:W-:Y:S05]  /*0fc0*/  RET.REL.NODEC R14 `(_Z13splat_photonsP6float3jjPK6float4S3_y) ;  /* 0xfffffff00e0c7950 */ /* 0x001fea0003c3ffff */
.L_x_20:
[----:B------:R-:W-:-:S00]  /*0fd0*/  BRA `(.L_x_20) ;  /* 0xfffffffc00fc7947 */ /* 0x000fc0000383ffff */
[----:B------:R-:W-:-:S00]  /*0fe0*/  NOP ;  /* 0x0000000000007918 */ /* 0x000fc00000000000 */
        /* <DEDUP_REMOVED lines=9> */
.L_x_72:


//--------------------- .text._Z13trace_photonsjjfP6float4S0_PK6float3 --------------------------
	.section	.text._Z13trace_photonsjjfP6float4S0_PK6float3,"ax",@progbits
	.align	128
        .global         _Z13trace_photonsjjfP6float4S0_PK6float3
        .type           _Z13trace_photonsjjfP6float4S0_PK6float3,@function
        .size           _Z13trace_photonsjjfP6float4S0_PK6float3,(.L_x_73 - _Z13trace_photonsjjfP6float4S0_PK6float3)
        .other          _Z13trace_photonsjjfP6float4S0_PK6float3,@"STO_CUDA_ENTRY STV_DEFAULT"
_Z13trace_photonsjjfP6float4S0_PK6float3:
.text._Z13trace_photonsjjfP6float4S0_PK6float3:
[----:B------:R-:W-:Y:S01]  /*0000*/  LDC R1, c[0x0][0x37c] ;  /* 0x0000df00ff017b82 */ /* 0x000fe20000000800 */
[----:B------:R-:W0:Y:S07]  /*0010*/  S2R R4, SR_TID.X ;  /* 0x0000000000047919 */ /* 0x000e2e0000002100 */
[----:B------:R-:W0:Y:S01]  /*0020*/  S2UR UR4, SR_CTAID.X ;  /* 0x00000000000479c3 */ /* 0x000e220000002500 */
[----:B------:R-:W1:Y:S07]  /*0030*/  LDCU UR5, c[0x0][0x380] ;  /* 0x00007000ff0577ac */ /* 0x000e6e0008000800 */
[----:B------:R-:W0:Y:S02]  /*0040*/  LDC R3, c[0x0][0x360] ;  /* 0x0000d800ff037b82 */ /* 0x000e240000000800 */
[----:B0-----:R-:W-:-:S05]  /*0050*/  IMAD R4, R3, UR4, R4 ;  /* 0x0000000403047c24 */ /* 0x001fca000f8e0204 */
[----:B-1----:R-:W-:-:S13]  /*0060*/  ISETP.GE.U32.AND P0, PT, R4, UR5, PT ;  /* 0x0000000504007c0c */ /* 0x002fda000bf06070 */
[----:B------:R-:W-:Y:S05]  /*0070*/  @P0 EXIT ;  /* 0x000000000000094d */ /* 0x000fea0003800000 */
[----:B------:R-:W0:Y:S02]  /*0080*/  LDCU UR4, c[0x0][0x384] ;  /* 0x00007080ff0477ac */ /* 0x000e240008000800 */
[----:B0-----:R-:W-:-:S13]  /*0090*/  ISETP.NE.AND P0, PT, RZ, UR4, PT ;  /* 0x00000004ff007c0c */ /* 0x001fda000bf05270 */
[----:B------:R-:W-:Y:S05]  /*00a0*/  @!P0 EXIT ;  /* 0x000000000000894d */ /* 0x000fea0003800000 */
[----:B------:R-:W0:Y:S01]  /*00b0*/  LDCU UR4, c[0x0][0x370] ;  /* 0x00006e00ff0477ac */ /* 0x000e220008000800 */
[----:B------:R-:W1:Y:S01]  /*00c0*/  LDCU.64 UR6, c[0x0][0x358] ;  /* 0x00006b00ff0677ac */ /* 0x000e620008000a00 */
[----:B------:R-:W2:Y:S01]  /*00d0*/  LDCU UR5, c[0x0][0x388] ;  /* 0x00007100ff0577ac */ /* 0x000ea20008000800 */
[----:B0-----:R-:W-:-:S07]  /*00e0*/  IMAD R3, R3, UR4, RZ ;  /* 0x0000000403037c24 */ /* 0x001fce000f8e02ff */
.L_x_37:
[----:B0-----:R-:W0:Y:S01]  /*00f0*/  LDC.64 R16, c[0x0][0x398] ;  /* 0x0000e600ff107b82 */ /* 0x001e220000000a00 */
[----:B------:R-:W3:Y:S07]  /*0100*/  LDCU.64 UR8, c[0x0][0x380] ;  /* 0x00007000ff0877ac */ /* 0x000eee0008000a00 */
[----:B------:R-:W4:Y:S08]  /*0110*/  LDC.64 R28, c[0x0][0x3a0] ;  /* 0x0000e800ff1c7b82 */ /* 0x000f300000000a00 */
[----:B------:R-:W2:Y:S01]  /*0120*/  LDC.64 R18, c[0x0][0x390] ;  /* 0x0000e400ff127b82 */ /* 0x000ea20000000a00 */
[----:B0-----:R-:W-:-:S05]  /*0130*/  IMAD.WIDE.U32 R16, R4, 0x10, R16 ;  /* 0x0000001004107825 */ /* 0x001fca00078e0010 */
[----:B-1----:R0:W5:Y:S01]  /*0140*/  LDG.E.128 R8, desc[UR6][R16.64] ;  /* 0x0000000610087981 */ /* 0x002162000c1e1d00 */
[----:B---3--:R-:W-:Y:S01]  /*0150*/  UIADD3 UR4, UPT, UPT, -UR9, URZ, URZ ;  /* 0x000000ff09047290 */ /* 0x008fe2000fffe1ff */
[----:B----4-:R-:W-:-:S05]  /*0160*/  IMAD.WIDE.U32 R28, R4, 0xc, R28 ;  /* 0x0000000c041c7825 */ /* 0x010fca00078e001c */
[----:B------:R-:W-:Y:S01]  /*0170*/  MOV R2, UR4 ;  /* 0x0000000400027c02 */ /* 0x000fe20008000f00 */
[----:B--2---:R-:W-:Y:S01]  /*0180*/  IMAD.WIDE.U32 R18, R4, 0x10, R18 ;  /* 0x0000001004127825 */ /* 0x004fe200078e0012 */
[----:B------:R-:W-:-:S04]  /*0190*/  IADD3 R4, PT, PT, R3, R4, RZ ;  /* 0x0000000403047210 */ /* 0x000fc80007ffe0ff */
[----:B0-----:R-:W-:-:S13]  /*01a0*/  ISETP.GE.U32.AND P1, PT, R4, UR8, PT ;  /* 0x0000000804007c0c */ /* 0x001fda000bf26070 */
.L_x_36:
[----:B0-----:R-:W2:Y:S04]  /*01b0*/  LDG.E.128 R12, desc[UR6][R18.64] ;  /* 0x00000006120c7981 */ /* 0x001ea8000c1e1d00 */
[----:B------:R-:W3:Y:S04]  /*01c0*/  LDG.E R20, desc[UR6][R28.64+0x4] ;  /* 0x000004061c147981 */ /* 0x000ee8000c1e1900 */
[----:B------:R-:W4:Y:S04]  /*01d0*/  LDG.E R7, desc[UR6][R28.64] ;  /* 0x000000061c077981 */ /* 0x000f28000c1e1900 */
[----:B------:R-:W4:Y:S01]  /*01e0*/  LDG.E R21, desc[UR6][R28.64+0x8] ;  /* 0x000008061c157981 */ /* 0x000f22000c1e1900 */
[----:B-----5:R-:W-:Y:S01]  /*01f0*/  FMUL R6, R11, UR5 ;  /* 0x000000050b067c20 */ /* 0x020fe20008400000 */
[----:B------:R-:W-:Y:S03]  /*0200*/  BSSY.RECONVERGENT B0, `(.L_x_21) ;  /* 0x000004f000007945 */ /* 0x000fe60003800200 */
[----:B------:R-:W-:-:S04]  /*0210*/  FMUL R5, R6, 0.67559999227523803711 ;  /* 0x3f2cf41f06057820 */ /* 0x000fc80000400000 */
[C---:B--2---:R-:W-:Y:S01]  /*0220*/  FFMA R13, R5.reuse, R9, R13 ;  /* 0x00000009050d7223 */ /* 0x044fe2000000000d */
[C---:B------:R-:W-:Y:S01]  /*0230*/  FFMA R12, R5.reuse, R8, R12 ;  /* 0x00000008050c7223 */ /* 0x040fe2000000000c */
[----:B------:R-:W-:Y:S02]  /*0240*/  FFMA R14, R5, R10, R14 ;  /* 0x0000000a050e7223 */ /* 0x000fe4000000000e */
[----:B------:R-:W-:Y:S01]  /*0250*/  FMUL R15, R13, R13 ;  /* 0x0000000d0d0f7220 */ /* 0x000fe20000400000 */
[----:B---3--:R-:W-:-:S03]  /*0260*/  FMUL R20, R20, R20 ;  /* 0x0000001414147220 */ /* 0x008fc60000400000 */
[----:B------:R-:W-:Y:S01]  /*0270*/  FFMA R15, R12, R12, R15 ;  /* 0x0000000c0c0f7223 */ /* 0x000fe2000000000f */
[----:B----4-:R-:W-:Y:S01]  /*0280*/  FFMA R20, R7, R7, R20 ;  /* 0x0000000707147223 */ /* 0x010fe20000000014 */
[----:B------:R-:W-:Y:S02]  /*0290*/  HFMA2 R7, -RZ, RZ, 1.875, 0 ;  /* 0x3f800000ff077431 */ /* 0x000fe400000001ff */
[----:B------:R-:W-:Y:S01]  /*02a0*/  FFMA R0, R14, R14, R15 ;  /* 0x0000000e0e007223 */ /* 0x000fe2000000000f */
[----:B------:R-:W-:-:S04]  /*02b0*/  FFMA R20, R21, R21, R20 ;  /* 0x0000001515147223 */ /* 0x000fc80000000014 */
[----:B------:R-:W-:-:S13]  /*02c0*/  FSETP.NEU.AND P0, PT, R0, 1, PT ;  /* 0x3f8000000000780b */ /* 0x000fda0003f0d000 */
[----:B------:R-:W-:Y:S05]  /*02d0*/  @!P0 BRA `(.L_x_22) ;  /* 0x0000000400048947 */ /* 0x000fea0003800000 */
[----:B------:R-:W-:-:S13]  /*02e0*/  FSETP.NAN.AND P0, PT, |R0|, |R0|, PT ;  /* 0x400000000000720b */ /* 0x000fda0003f08200 */
[----:B------:R-:W-:Y:S01]  /*02f0*/  @P0 FADD R7, R0, 2.5 ;  /* 0x4020000000070421 */ /* 0x000fe20000000000 */
[----:B------:R-:W-:Y:S06]  /*0300*/  @P0 BRA `(.L_x_22) ;  /* 0x0000000000f80947 */ /* 0x000fec0003800000 */
[C---:B------:R-:W-:Y:S01]  /*0310*/  FMUL R7, |R0|.reuse, 16777216 ;  /* 0x4b80000000077820 */ /* 0x040fe20000400200 */
[----:B------:R-:W-:Y:S01]  /*0320*/  FSETP.GEU.AND P0, PT, |R0|, 1.175494350822287508e-38, PT ;  /* 0x008000000000780b */ /* 0x000fe20003f0e200 */
[----:B------:R-:W-:-:S03]  /*0330*/  HFMA2 R26, -RZ, RZ, 0.64013671875, -15.109375 ;  /* 0x391fcb8eff1a7431 */ /* 0x000fc600000001ff */
[----:B------:R-:W-:-:S04]  /*0340*/  FSEL R22, R7, |R0|, !P0 ;  /* 0x4000000007167208 */ /* 0x000fc80004000000 */
[----:B------:R-:W-:-:S04]  /*0350*/  IADD3 R21, PT, PT, R22, -0x3f3504f3, RZ ;  /* 0xc0cafb0d16157810 */ /* 0x000fc80007ffe0ff */
[----:B------:R-:W-:-:S04]  /*0360*/  LOP3.LUT R21, R21, 0xff800000, RZ, 0xc0, !PT ;  /* 0xff80000015157812 */ /* 0x000fc800078ec0ff */
[----:B------:R-:W-:-:S05]  /*0370*/  IADD3 R22, PT, PT, R22, -R21, RZ ;  /* 0x8000001516167210 */ /* 0x000fca0007ffe0ff */
[C---:B------:R-:W-:Y:S01]  /*0380*/  FADD R15, R22.reuse, 1 ;  /* 0x3f800000160f7421 */ /* 0x040fe20000000000 */
[----:B------:R-:W-:-:S04]  /*0390*/  FADD R22, R22, -1 ;  /* 0xbf80000016167421 */ /* 0x000fc80000000000 */
[C---:B------:R-:W-:Y:S01]  /*03a0*/  FADD R24, R22.reuse, R22 ;  /* 0x0000001616187221 */ /* 0x040fe20000000000 */
[----:B------:R-:W0:Y:S03]  /*03b0*/  MUFU.RCP R15, R15 ;  /* 0x0000000f000f7308 */ /* 0x000e260000001000 */
[----:B0-----:R-:W-:Y:S01]  /*03c0*/  FMUL R7, R15, R24 ;  /* 0x000000180f077220 */ /* 0x001fe20000400000 */
[----:B------:R-:W-:Y:S02]  /*03d0*/  I2FP.F32.S32 R24, R21 ;  /* 0x0000001500187245 */ /* 0x000fe40000201400 */
[----:B------:R-:W-:Y:S01]  /*03e0*/  FSEL R21, RZ, -24, P0 ;  /* 0xc1c00000ff157808 */ /* 0x000fe20000000000 */
[----:B------:R-:W-:Y:S01]  /*03f0*/  FADD R23, R22, -R7 ;  /* 0x8000000716177221 */ /* 0x000fe20000000000 */
[----:B------:R-:W-:-:S03]  /*0400*/  FSETP.NEU.AND P0, PT, |R0|, +INF , PT ;  /* 0x7f8000000000780b */ /* 0x000fc60003f0d200 */
[----:B------:R-:W-:Y:S01]  /*0410*/  FADD R23, R23, R23 ;  /* 0x0000001717177221 */ /* 0x000fe20000000000 */
[----:B------:R-:W-:Y:S01]  /*0420*/  FFMA R24, R24, 1.1920928955078125e-07, R21 ;  /* 0x3400000018187823 */ /* 0x000fe20000000015 */
[----:B------:R-:W-:Y:S02]  /*0430*/  FSETP.NEU.AND P0, PT, R0, RZ, P0 ;  /* 0x000000ff0000720b */ /* 0x000fe4000070d000 */
[----:B------:R-:W-:Y:S01]  /*0440*/  FFMA R22, R22, -R7, R23 ;  /* 0x8000000716167223 */ /* 0x000fe20000000017 */
[----:B------:R-:W-:-:S03]  /*0450*/  MOV R23, 0x3a2c32e4 ;  /* 0x3a2c32e400177802 */ /* 0x000fc60000000f00 */
[----:B------:R-:W-:Y:S01]  /*0460*/  FMUL R21, R15, R22 ;  /* 0x000000160f157220 */ /* 0x000fe20000400000 */
[C---:B------:R-:W-:Y:S01]  /*0470*/  FMUL R22, R7.reuse, R7 ;  /* 0x0000000707167220 */ /* 0x040fe20000400000 */
[----:B------:R-:W-:-:S03]  /*0480*/  FFMA R15, R7, 1.4426950216293334961, R24 ;  /* 0x3fb8aa3b070f7823 */ /* 0x000fc60000000018 */
[----:B------:R-:W-:Y:S01]  /*0490*/  FFMA R23, R22, R23, 0.0032181653659790754318 ;  /* 0x3b52e7db16177423 */ /* 0x000fe20000000017 */
[----:B------:R-:W-:Y:S01]  /*04a0*/  FADD R24, R24, -R15 ;  /* 0x8000000f18187221 */ /* 0x000fe20000000000 */
[----:B------:R-:W-:Y:S02]  /*04b0*/  @!P0 FADD R0, R0, R0 ;  /* 0x0000000000008221 */ /* 0x000fe40000000000 */
[----:B------:R-:W-:Y:S01]  /*04c0*/  FFMA R23, R22, R23, 0.018033718690276145935 ;  /* 0x3c93bb7316177423 */ /* 0x000fe20000000017 */
[----:B------:R-:W-:-:S03]  /*04d0*/  FFMA R24, R7, 1.4426950216293334961, R24 ;  /* 0x3fb8aa3b07187823 */ /* 0x000fc60000000018 */
[----:B------:R-:W-:Y:S01]  /*04e0*/  FFMA R23, R22, R23, 0.12022458761930465698 ;  /* 0x3df6384f16177423 */ /* 0x000fe20000000017 */
[----:B------:R-:W-:-:S03]  /*04f0*/  FFMA R24, R21, 1.4426950216293334961, R24 ;  /* 0x3fb8aa3b15187823 */ /* 0x000fc60000000018 */
[----:B------:R-:W-:Y:S01]  /*0500*/  FMUL R22, R22, R23 ;  /* 0x0000001716167220 */ /* 0x000fe20000400000 */
[----:B------:R-:W-:-:S03]  /*0510*/  FFMA R23, R7, 1.9251366722983220825e-08, R24 ;  /* 0x32a55e3407177823 */ /* 0x000fc60000000018 */
[----:B------:R-:W-:-:S04]  /*0520*/  FMUL R24, R22, 3 ;  /* 0x4040000016187820 */ /* 0x000fc80000400000 */
[----:B------:R-:W-:-:S04]  /*0530*/  FFMA R23, R21, R24, R23 ;  /* 0x0000001815177223 */ /* 0x000fc80000000017 */
[----:B------:R-:W-:-:S04]  /*0540*/  FFMA R24, R7, R22, R23 ;  /* 0x0000001607187223 */ /* 0x000fc80000000017 */
[----:B------:R-:W-:-:S04]  /*0550*/  FADD R21, R15, R24 ;  /* 0x000000180f157221 */ /* 0x000fc80000000000 */
[----:B------:R-:W-:Y:S01]  /*0560*/  FMUL R22, R21, 2.5 ;  /* 0x4020000015167820 */ /* 0x000fe20000400000 */
[----:B------:R-:W-:-:S03]  /*0570*/  FADD R15, -R15, R21 ;  /* 0x000000150f0f7221 */ /* 0x000fc60000000100 */
[----:B------:R-:W0:Y:S01]  /*0580*/  FRND R7, R22 ;  /* 0x0000001600077307 */ /* 0x000e220000201000 */
[----:B------:R-:W-:Y:S01]  /*0590*/  FADD R24, R24, -R15 ;  /* 0x8000000f18187221 */ /* 0x000fe20000000000 */
[----:B------:R-:W-:Y:S01]  /*05a0*/  FFMA R21, R21, 2.5, -R22 ;  /* 0x4020000015157823 */ /* 0x000fe20000000816 */
[----:B------:R-:W-:-:S03]  /*05b0*/  FSETP.GT.AND P3, PT, |R22|, 152, PT ;  /* 0x431800001600780b */ /* 0x000fc60003f64200 */
[----:B------:R-:W-:Y:S01]  /*05c0*/  FFMA R24, R24, 2.5, R21 ;  /* 0x4020000018187823 */ /* 0x000fe20000000015 */
[----:B0-----:R-:W-:Y:S01]  /*05d0*/  FADD R15, R22, -R7 ;  /* 0x80000007160f7221 */ /* 0x001fe20000000000 */
[----:B------:R-:W-:-:S03]  /*05e0*/  FSETP.GT.AND P2, PT, R7, RZ, PT ;  /* 0x000000ff0700720b */ /* 0x000fc60003f44000 */
[----:B------:R-:W-:Y:S01]  /*05f0*/  FADD R15, R15, R24 ;  /* 0x000000180f0f7221 */ /* 0x000fe20000000000 */
[----:B------:R-:W-:Y:S02]  /*0600*/  SEL R7, RZ, 0x83000000, P2 ;  /* 0x83000000ff077807 */ /* 0x000fe40001000000 */
[----:B------:R-:W-:Y:S01]  /*0610*/  FSETP.GEU.AND P2, PT, R22, RZ, PT ;  /* 0x000000ff1600720b */ /* 0x000fe20003f4e000 */
[----:B------:R-:W-:-:S04]  /*0620*/  FFMA R24, R15, R26, 0.0013391353422775864601 ;  /* 0x3aaf85ed0f187423 */ /* 0x000fc8000000001a */
[----:B------:R-:W-:-:S04]  /*0630*/  FFMA R24, R15, R24, 0.0096188392490148544312 ;  /* 0x3c1d98560f187423 */ /* 0x000fc80000000018 */
[C---:B------:R-:W-:Y:S02]  /*0640*/  FFMA R26, R15.reuse, R24, 0.055503588169813156128 ;  /* 0x3d6357bb0f1a7423 */ /* 0x040fe40000000018 */
[----:B------:R-:W0:Y:S02]  /*0650*/  F2I.NTZ R24, R22 ;  /* 0x0000001600187305 */ /* 0x000e240000203100 */
[----:B------:R-:W-:-:S04]  /*0660*/  FFMA R26, R15, R26, 0.24022644758224487305 ;  /* 0x3e75fdec0f1a7423 */ /* 0x000fc8000000001a */
[----:B------:R-:W-:-:S04]  /*0670*/  FFMA R26, R15, R26, 0.69314718246459960938 ;  /* 0x3f3172180f1a7423 */ /* 0x000fc8000000001a */
[----:B------:R-:W-:Y:S01]  /*0680*/  FFMA R26, R15, R26, 1 ;  /* 0x3f8000000f1a7423 */ /* 0x000fe2000000001a */
[----:B------:R-:W-:Y:S02]  /*0690*/  IADD3 R15, PT, PT, R7, 0x7f000000, RZ ;  /* 0x7f000000070f7810 */ /* 0x000fe40007ffe0ff */
[----:B0-----:R-:W-:-:S03]  /*06a0*/  LEA R24, R24, -R7, 0x17 ;  /* 0x8000000718187211 */ /* 0x001fc600078eb8ff */
[----:B------:R-:W-:Y:S01]  /*06b0*/  FMUL R15, R15, R26 ;  /* 0x0000001a0f0f7220 */ /* 0x000fe20000400000 */
[----:B------:R-:W-:-:S03]  /*06c0*/  FSEL R7, RZ, +INF , !P2 ;  /* 0x7f800000ff077808 */ /* 0x000fc60005000000 */
[----:B------:R-:W-:Y:S01]  /*06d0*/  @!P3 FMUL R7, R24, R15 ;  /* 0x0000000f1807b220 */ /* 0x000fe20000400000 */
[----:B------:R-:W-:-:S07]  /*06e0*/  @!P0 LOP3.LUT R7, R0, 0x7fffffff, RZ, 0xc0, !PT ;  /* 0x7fffffff00078812 */ /* 0x000fce00078ec0ff */
.L_x_22:
[----:B------:R-:W-:Y:S05]  /*06f0*/  BSYNC.RECONVERGENT B0 ;  /* 0x0000000000007941 */ /* 0x000fea0003800200 */
.L_x_21:
[----:B------:R-:W-:Y:S01]  /*0700*/  IADD3 R0, PT, PT, R7, 0x1800000, RZ ;  /* 0x0180000007007810 */ /* 0x000fe20007ffe0ff */
[----:B------:R-:W-:Y:S01]  /*0710*/  BSSY.RECONVERGENT B0, `(.L_x_23) ;  /* 0x0000010000007945 */ /* 0x000fe20003800200 */
[----:B------:R-:W-:Y:S01]  /*0720*/  IADD3 R2, PT, PT, R2, 0x1, RZ ;  /* 0x0000000102027810 */ /* 0x000fe20007ffe0ff */
[----:B------:R-:W-:Y:S01]  /*0730*/  FMUL R15, R6, 1.3511999845504760742 ;  /* 0x3facf41f060f7820 */ /* 0x000fe20000400000 */
[----:B------:R-:W-:Y:S01]  /*0740*/  LOP3.LUT R0, R0, 0x7f800000, RZ, 0xc0, !PT ;  /* 0x7f80000000007812 */ /* 0x000fe200078ec0ff */
[----:B------:R-:W-:Y:S01]  /*0750*/  FMUL R20, R20, -1.5 ;  /* 0xbfc0000014147820 */ /* 0x000fe20000400000 */
[----:B------:R-:W-:Y:S02]  /*0760*/  ISETP.NE.AND P2, PT, R2, RZ, PT ;  /* 0x000000ff0200720c */ /* 0x000fe40003f45270 */
[----:B------:R-:W-:-:S13]  /*0770*/  ISETP.GT.U32.AND P0, PT, R0, 0x1ffffff, PT ;  /* 0x01ffffff0000780c */ /* 0x000fda0003f04070 */
[----:B------:R-:W-:Y:S05]  /*0780*/  @P0 BRA `(.L_x_24) ;  /* 0x0000000000100947 */ /* 0x000fea0003800000 */
[----:B------:R-:W-:Y:S02]  /*0790*/  MOV R0, R7 ;  /* 0x0000000700007202 */ /* 0x000fe40000000f00 */
[----:B------:R-:W-:-:S07]  /*07a0*/  MOV R7, 0x7c0 ;  /* 0x000007c000077802 */ /* 0x000fce0000000f00 */
[----:B------:R-:W-:Y:S05]  /*07b0*/  CALL.REL.NOINC `($__internal_1_$__cuda_sm20_rcp_rn_f32_slowpath) ;  /* 0x0000000c009c7944 */ /* 0x000fea0003c00000 */
[----:B------:R-:W-:Y:S05]  /*07c0*/  BRA `(.L_x_25) ;  /* 0x0000000000107947 */ /* 0x000fea0003800000 */
.L_x_24:
[----:B------:R-:W0:Y:S02]  /*07d0*/  MUFU.RCP R0, R7 ;  /* 0x0000000700007308 */ /* 0x000e240000001000 */
[----:B0-----:R-:W-:-:S04]  /*07e0*/  FFMA R21, R0, R7, -1 ;  /* 0xbf80000000157423 */ /* 0x001fc80000000007 */
[----:B------:R-:W-:-:S04]  /*07f0*/  FADD.FTZ R21, -R21, -RZ ;  /* 0x800000ff15157221 */ /* 0x000fc80000010100 */
[----:B------:R-:W-:-:S07]  /*0800*/  FFMA R0, R0, R21, R0 ;  /* 0x0000001500007223 */ /* 0x000fce0000000000 */
.L_x_25:
[----:B------:R-:W-:Y:S05]  /*0810*/  BSYNC.RECONVERGENT B0 ;  /* 0x0000000000007941 */ /* 0x000fea0003800200 */
.L_x_23:
[-C--:B------:R-:W-:Y:S01]  /*0820*/  FMUL R21, R13, R20.reuse ;  /* 0x000000140d157220 */ /* 0x080fe20000400000 */
[----:B------:R-:W-:Y:S01]  /*0830*/  FMUL R7, R12, R20 ;  /* 0x000000140c077220 */ /* 0x000fe20000400000 */
[----:B------:R-:W-:Y:S02]  /*0840*/  BSSY.RECONVERGENT B0, `(.L_x_26) ;  /* 0x0000053000007945 */ /* 0x000fe40003800200 */
[----:B------:R-:W-:Y:S01]  /*0850*/  FMUL R26, R21, R0 ;  /* 0x00000000151a7220 */ /* 0x000fe20000400000 */
[----:B------:R-:W-:Y:S01]  /*0860*/  FMUL R21, R14, R20 ;  /* 0x000000140e157220 */ /* 0x000fe20000400000 */
[----:B------:R-:W-:Y:S02]  /*0870*/  FMUL R7, R7, R0 ;  /* 0x0000000007077220 */ /* 0x000fe40000400000 */
[----:B------:R-:W-:Y:S01]  /*0880*/  FFMA R26, R15, R26, R9 ;  /* 0x0000001a0f1a7223 */ /* 0x000fe20000000009 */
[----:B------:R-:W-:Y:S01]  /*0890*/  FMUL R9, R6, -0.17560000717639923096 ;  /* 0xbe33d07d06097820 */ /* 0x000fe20000400000 */
[----:B------:R-:W-:Y:S01]  /*08a0*/  FMUL R21, R21, R0 ;  /* 0x0000000015157220 */ /* 0x000fe20000400000 */
[----:B------:R-:W-:-:S02]  /*08b0*/  FFMA R8, R15, R7, R8 ;  /* 0x000000070f087223 */ /* 0x000fc40000000008 */
[----:B------:R-:W-:Y:S01]  /*08c0*/  FFMA R13, R26, R9, R13 ;  /* 0x000000091a0d7223 */ /* 0x000fe2000000000d */
[----:B------:R-:W-:Y:S01]  /*08d0*/  FFMA R10, R15, R21, R10 ;  /* 0x000000150f0a7223 */ /* 0x000fe2000000000a */
[----:B------:R-:W-:Y:S01]  /*08e0*/  FFMA R12, R8, R9, R12 ;  /* 0x00000009080c7223 */ /* 0x000fe2000000000c */
[----:B------:R-:W-:Y:S02]  /*08f0*/  HFMA2 R21, -RZ, RZ, 1.875, 0 ;  /* 0x3f800000ff157431 */ /* 0x000fe400000001ff */
[----:B------:R-:W-:Y:S01]  /*0900*/  FMUL R7, R13, R13 ;  /* 0x0000000d0d077220 */ /* 0x000fe20000400000 */
[----:B------:R-:W-:-:S03]  /*0910*/  FFMA R14, R10, R9, R14 ;  /* 0x000000090a0e7223 */ /* 0x000fc6000000000e */
[----:B------:R-:W-:-:S04]  /*0920*/  FFMA R7, R12, R12, R7 ;  /* 0x0000000c0c077223 */ /* 0x000fc80000000007 */
[----:B------:R-:W-:-:S05]  /*0930*/  FFMA R0, R14, R14, R7 ;  /* 0x0000000e0e007223 */ /* 0x000fca0000000007 */
[----:B------:R-:W-:-:S13]  /*0940*/  FSETP.NEU.AND P0, PT, R0, 1, PT ;  /* 0x3f8000000000780b */ /* 0x000fda0003f0d000 */
[----:B------:R-:W-:Y:S05]  /*0950*/  @!P0 BRA `(.L_x_27) ;  /* 0x0000000400048947 */ /* 0x000fea0003800000 */
[----:B------:R-:W-:-:S13]  /*0960*/  FSETP.NAN.AND P0, PT, |R0|, |R0|, PT ;  /* 0x400000000000720b */ /* 0x000fda0003f08200 */
[----:B------:R-:W-:Y:S01]  /*0970*/  @P0 FADD R21, R0, 2.5 ;  /* 0x4020000000150421 */ /* 0x000fe20000000000 */
[----:B------:R-:W-:Y:S06]  /*0980*/  @P0 BRA `(.L_x_27) ;  /* 0x0000000000f80947 */ /* 0x000fec0003800000 */
[C---:B------:R-:W-:Y:S01]  /*0990*/  FMUL R7, |R0|.reuse, 16777216 ;  /* 0x4b80000000077820 */ /* 0x040fe20000400200 */
[----:B------:R-:W-:-:S04]  /*09a0*/  FSETP.GEU.AND P0, PT, |R0|, 1.175494350822287508e-38, PT ;  /* 0x008000000000780b */ /* 0x000fc80003f0e200 */
[----:B------:R-:W-:-:S04]  /*09b0*/  FSEL R7, R7, |R0|, !P0 ;  /* 0x4000000007077208 */ /* 0x000fc80004000000 */
[----:B------:R-:W-:-:S04]  /*09c0*/  IADD3 R22, PT, PT, R7, -0x3f3504f3, RZ ;  /* 0xc0cafb0d07167810 */ /* 0x000fc80007ffe0ff */
[----:B------:R-:W-:-:S04]  /*09d0*/  LOP3.LUT R22, R22, 0xff800000, RZ, 0xc0, !PT ;  /* 0xff80000016167812 */ /* 0x000fc800078ec0ff */
[-C--:B------:R-:W-:Y:S02]  /*09e0*/  IADD3 R7, PT, PT, R7, -R22.reuse, RZ ;  /* 0x8000001607077210 */ /* 0x080fe40007ffe0ff */
[----:B------:R-:W-:-:S03]  /*09f0*/  I2FP.F32.S32 R22, R22 ;  /* 0x0000001600167245 */ /* 0x000fc60000201400 */
[C---:B------:R-:W-:Y:S01]  /*0a00*/  FADD R25, R7.reuse, 1 ;  /* 0x3f80000007197421 */ /* 0x040fe20000000000 */
[----:B------:R-:W-:-:S03]  /*0a10*/  FADD R24, R7, -1 ;  /* 0xbf80000007187421 */ /* 0x000fc60000000000 */
[----:B------:R-:W0:Y:S01]  /*0a20*/  MUFU.RCP R21, R25 ;  /* 0x0000001900157308 */ /* 0x000e220000001000 */
[----:B------:R-:W-:-:S04]  /*0a30*/  FADD R7, R24, R24 ;  /* 0x0000001818077221 */ /* 0x000fc80000000000 */
[----:B0-----:R-:W-:-:S04]  /*0a40*/  FMUL R7, R21, R7 ;  /* 0x0000000715077220 */ /* 0x001fc80000400000 */
[----:B------:R-:W-:-:S04]  /*0a50*/  FADD R23, R24, -R7 ;  /* 0x8000000718177221 */ /* 0x000fc80000000000 */
[----:B------:R-:W-:-:S04]  /*0a60*/  FADD R23, R23, R23 ;  /* 0x0000001717177221 */ /* 0x000fc80000000000 */
[-C--:B------:R-:W-:Y:S01]  /*0a70*/  FFMA R24, R24, -R7.reuse, R23 ;  /* 0x8000000718187223 */ /* 0x080fe20000000017 */
[----:B------:R-:W-:Y:S02]  /*0a80*/  FSEL R23, RZ, -24, P0 ;  /* 0xc1c00000ff177808 */ /* 0x000fe40000000000 */
[----:B------:R-:W-:Y:S01]  /*0a90*/  FSETP.NEU.AND P0, PT, |R0|, +INF , PT ;  /* 0x7f8000000000780b */ /* 0x000fe20003f0d200 */
[----:B------:R-:W-:Y:S01]  /*0aa0*/  FMUL R21, R21, R24 ;  /* 0x0000001815157220 */ /* 0x000fe20000400000 */
[----:B------:R-:W-:Y:S01]  /*0ab0*/  FMUL R24, R7, R7 ;  /* 0x0000000707187220 */ /* 0x000fe20000400000 */
[----:B------:R-:W-:Y:S01]  /*0ac0*/  FFMA R22, R22, 1.1920928955078125e-07, R23 ;  /* 0x3400000016167823 */ /* 0x000fe20000000017 */
[----:B------:R-:W-:Y:S02]  /*0ad0*/  MOV R23, 0x3a2c32e4 ;  /* 0x3a2c32e400177802 */ /* 0x000fe40000000f00 */
[----:B------:R-:W-:-:S03]  /*0ae0*/  FSETP.NEU.AND P0, PT, R0, RZ, P0 ;  /* 0x000000ff0000720b */ /* 0x000fc6000070d000 */
[----:B------:R-:W-:-:S04]  /*0af0*/  FFMA R23, R24, R23, 0.0032181653659790754318 ;  /* 0x3b52e7db18177423 */ /* 0x000fc80000000017 */
[----:B------:R-:W-:-:S04]  /*0b00*/  FFMA R23, R24, R23, 0.018033718690276145935 ;  /* 0x3c93bb7318177423 */ /* 0x000fc80000000017 */
[----:B------:R-:W-:Y:S02]  /*0b10*/  FFMA R23, R24, R23, 0.12022458761930465698 ;  /* 0x3df6384f18177423 */ /* 0x000fe40000000017 */
[----:B------:R-:W-:Y:S02]  /*0b20*/  @!P0 FADD R0, R0, R0 ;  /* 0x0000000000008221 */ /* 0x000fe40000000000 */
[----:B------:R-:W-:Y:S01]  /*0b30*/  FMUL R24, R24, R23 ;  /* 0x0000001718187220 */ /* 0x000fe20000400000 */
[----:B------:R-:W-:-:S04]  /*0b40*/  FFMA R23, R7, 1.4426950216293334961, R22 ;  /* 0x3fb8aa3b07177823 */ /* 0x000fc80000000016 */
[----:B------:R-:W-:-:S04]  /*0b50*/  FADD R22, R22, -R23 ;  /* 0x8000001716167221 */ /* 0x000fc80000000000 */
[----:B------:R-:W-:-:S04]  /*0b60*/  FFMA R22, R7, 1.4426950216293334961, R22 ;  /* 0x3fb8aa3b07167823 */ /* 0x000fc80000000016 */
[----:B------:R-:W-:-:S04]  /*0b70*/  FFMA R22, R21, 1.4426950216293334961, R22 ;  /* 0x3fb8aa3b15167823 */ /* 0x000fc80000000016 */
[----:B------:R-:W-:Y:S01]  /*0b80*/  FFMA R25, R7, 1.9251366722983220825e-08, R22 ;  /* 0x32a55e3407197823 */ /* 0x000fe20000000016 */
        /* <DEDUP_REMOVED lines=9> */
[C---:B------:R-:W-:Y:S02]  /*0c20*/  FSETP.GT.AND P4, PT, |R7|.reuse, 152, PT ;  /* 0x431800000700780b */ /* 0x040fe40003f84200 */
[C---:B------:R-:W-:Y:S01]  /*0c30*/  FSETP.GEU.AND P3, PT, R7.reuse, RZ, PT ;  /* 0x000000ff0700720b */ /* 0x040fe20003f6e000 */
[----:B------:R-:W-:Y:S01]  /*0c40*/  FFMA R24, R24, 2.5, R21 ;  /* 0x4020000018187823 */ /* 0x000fe20000000015 */
[----:B0-----:R-:W-:Y:S01]  /*0c50*/  FADD R21, R7, -R22 ;  /* 0x8000001607157221 */ /* 0x001fe20000000000 */
[----:B------:R-:W-:Y:S02]  /*0c60*/  FSETP.GT.AND P5, PT, R22, RZ, PT ;  /* 0x000000ff1600720b */ /* 0x000fe40003fa4000 */
[----:B------:R-:W0:Y:S01]  /*0c70*/  F2I.NTZ R22, R7 ;  /* 0x0000000700167305 */ /* 0x000e220000203100 */
[----:B------:R-:W-:Y:S01]  /*0c80*/  FADD R21, R21, R24 ;  /* 0x0000001815157221 */ /* 0x000fe20000000000 */
[----:B------:R-:W-:-:S05]  /*0c90*/  HFMA2 R24, -RZ, RZ, 0.64013671875, -15.109375 ;  /* 0x391fcb8eff187431 */ /* 0x000fca00000001ff */
[----:B------:R-:W-:-:S04]  /*0ca0*/  FFMA R24, R21, R24, 0.0013391353422775864601 ;  /* 0x3aaf85ed15187423 */ /* 0x000fc80000000018 */
[----:B------:R-:W-:-:S04]  /*0cb0*/  FFMA R24, R21, R24, 0.0096188392490148544312 ;  /* 0x3c1d985615187423 */ /* 0x000fc80000000018 */
[----:B------:R-:W-:-:S04]  /*0cc0*/  FFMA R24, R21, R24, 0.055503588169813156128 ;  /* 0x3d6357bb15187423 */ /* 0x000fc80000000018 */
[----:B------:R-:W-:-:S04]  /*0cd0*/  FFMA R24, R21, R24, 0.24022644758224487305 ;  /* 0x3e75fdec15187423 */ /* 0x000fc80000000018 */
[----:B------:R-:W-:-:S04]  /*0ce0*/  FFMA R24, R21, R24, 0.69314718246459960938 ;  /* 0x3f31721815187423 */ /* 0x000fc80000000018 */
[----:B------:R-:W-:Y:S01]  /*0cf0*/  FFMA R24, R21, R24, 1 ;  /* 0x3f80000015187423 */ /* 0x000fe20000000018 */
[----:B------:R-:W-:-:S04]  /*0d00*/  SEL R21, RZ, 0x83000000, P5 ;  /* 0x83000000ff157807 */ /* 0x000fc80002800000 */
[----:B------:R-:W-:Y:S02]  /*0d10*/  IADD3 R23, PT, PT, R21, 0x7f000000, RZ ;  /* 0x7f00000015177810 */ /* 0x000fe40007ffe0ff */
[----:B0-----:R-:W-:Y:S02]  /*0d20*/  LEA R22, R22, -R21, 0x17 ;  /* 0x8000001516167211 */ /* 0x001fe400078eb8ff */
[----:B------:R-:W-:Y:S01]  /*0d30*/  FSEL R21, RZ, +INF , !P3 ;  /* 0x7f800000ff157808 */ /* 0x000fe20005800000 */
[----:B------:R-:W-:-:S04]  /*0d40*/  FMUL R23, R23, R24 ;  /* 0x0000001817177220 */ /* 0x000fc80000400000 */
[----:B------:R-:W-:Y:S01]  /*0d50*/  @!P4 FMUL R21, R22, R23 ;  /* 0x000000171615c220 */ /* 0x000fe20000400000 */
[----:B------:R-:W-:-:S07]  /*0d60*/  @!P0 LOP3.LUT R21, R0, 0x7fffffff, RZ, 0xc0, !PT ;  /* 0x7fffffff00158812 */ /* 0x000fce00078ec0ff */
.L_x_27:
[----:B------:R-:W-:Y:S05]  /*0d70*/  BSYNC.RECONVERGENT B0 ;  /* 0x0000000000007941 */ /* 0x000fea0003800200 */
.L_x_26:
[----:B------:R-:W-:Y:S01]  /*0d80*/  IADD3 R0, PT, PT, R21, 0x1800000, RZ ;  /* 0x0180000015007810 */ /* 0x000fe20007ffe0ff */
[----:B------:R-:W-:Y:S01]  /*0d90*/  BSSY.RECONVERGENT B0, `(.L_x_28) ;  /* 0x000000d000007945 */ /* 0x000fe20003800200 */
[----:B------:R-:W-:Y:S02]  /*0da0*/  FMUL R6, R6, -1.7023999691009521484 ;  /* 0xbfd9e83e06067820 */ /* 0x000fe40000400000 */
[----:B------:R-:W-:-:S04]  /*0db0*/  LOP3.LUT R0, R0, 0x7f800000, RZ, 0xc0, !PT ;  /* 0x7f80000000007812 */ /* 0x000fc800078ec0ff */
[----:B------:R-:W-:-:S13]  /*0dc0*/  ISETP.GT.U32.AND P0, PT, R0, 0x1ffffff, PT ;  /* 0x01ffffff0000780c */ /* 0x000fda0003f04070 */
[----:B------:R-:W-:Y:S05]  /*0dd0*/  @P0 BRA `(.L_x_29) ;  /* 0x0000000000100947 */ /* 0x000fea0003800000 */
[----:B------:R-:W-:Y:S02]  /*0de0*/  MOV R0, R21 ;  /* 0x0000001500007202 */ /* 0x000fe40000000f00 */
[----:B------:R-:W-:-:S07]  /*0df0*/  MOV R7, 0xe10 ;  /* 0x00000e1000077802 */ /* 0x000fce0000000f00 */
[----:B------:R-:W-:Y:S05]  /*0e00*/  CALL.REL.NOINC `($__internal_1_$__cuda_sm20_rcp_rn_f32_slowpath) ;  /* 0x0000000800087944 */ /* 0x000fea0003c00000 */
[----:B------:R-:W-:Y:S05]  /*0e10*/  BRA `(.L_x_30) ;  /* 0x0000000000107947 */ /* 0x000fea0003800000 */
.L_x_29:
[----:B------:R-:W0:Y:S02]  /*0e20*/  MUFU.RCP R0, R21 ;  /* 0x0000001500007308 */ /* 0x000e240000001000 */
[----:B0-----:R-:W-:-:S04]  /*0e30*/  FFMA R7, R0, R21, -1 ;  /* 0xbf80000000077423 */ /* 0x001fc80000000015 */
[----:B------:R-:W-:-:S04]  /*0e40*/  FADD.FTZ R7, -R7, -RZ ;  /* 0x800000ff07077221 */ /* 0x000fc80000010100 */
[----:B------:R-:W-:-:S07]  /*0e50*/  FFMA R0, R0, R7, R0 ;  /* 0x0000000700007223 */ /* 0x000fce0000000000 */
.L_x_30:
[----:B------:R-:W-:Y:S05]  /*0e60*/  BSYNC.RECONVERGENT B0 ;  /* 0x0000000000007941 */ /* 0x000fea0003800200 */
.L_x_28:
[C---:B------:R-:W-:Y:S01]  /*0e70*/  FMUL R7, R20.reuse, R13 ;  /* 0x0000000d14077220 */ /* 0x040fe20000400000 */
[----:B------:R-:W-:Y:S03]  /*0e80*/  BSSY.RECONVERGENT B0, `(.L_x_31) ;  /* 0x0000053000007945 */ /* 0x000fe60003800200 */
[----:B------:R-:W-:Y:S01]  /*0e90*/  FMUL R21, R7, R0 ;  /* 0x0000000007157220 */ /* 0x000fe20000400000 */
[----:B------:R-:W-:-:S03]  /*0ea0*/  FMUL R7, R20, R12 ;  /* 0x0000000c14077220 */ /* 0x000fc60000400000 */
[----:B------:R-:W-:Y:S01]  /*0eb0*/  FFMA R26, R6, R21, R26 ;  /* 0x00000015061a7223 */ /* 0x000fe2000000001a */
[----:B------:R-:W-:Y:S01]  /*0ec0*/  FMUL R21, R20, R14 ;  /* 0x0000000e14157220 */ /* 0x000fe20000400000 */
[----:B------:R-:W-:Y:S02]  /*0ed0*/  FMUL R7, R7, R0 ;  /* 0x0000000007077220 */ /* 0x000fe40000400000 */
[----:B------:R-:W-:Y:S01]  /*0ee0*/  FFMA R13, R9, R26, R13 ;  /* 0x0000001a090d7223 */ /* 0x000fe2000000000d */
[----:B------:R-:W-:Y:S01]  /*0ef0*/  FMUL R21, R21, R0 ;  /* 0x0000000015157220 */ /* 0x000fe20000400000 */
[C---:B------:R-:W-:Y:S02]  /*0f00*/  FFMA R8, R6.reuse, R7, R8 ;  /* 0x0000000706087223 */ /* 0x040fe40000000008 */
[----:B------:R-:W-:Y:S01]  /*0f10*/  FMUL R7, R13, R13 ;  /* 0x0000000d0d077220 */ /* 0x000fe20000400000 */
[----:B------:R-:W-:Y:S01]  /*0f20*/  FFMA R10, R6, R21, R10 ;  /* 0x00000015060a7223 */ /* 0x000fe2000000000a */
[----:B------:R-:W-:Y:S01]  /*0f30*/  FFMA R12, R9, R8, R12 ;  /* 0x00000008090c7223 */ /* 0x000fe2000000000c */
[----:B------:R-:W-:-:S02]  /*0f40*/  HFMA2 R6, -RZ, RZ, 1.875, 0 ;  /* 0x3f800000ff067431 */ /* 0x000fc400000001ff */
[----:B------:R-:W-:Y:S01]  /*0f50*/  FFMA R14, R9, R10, R14 ;  /* 0x0000000a090e7223 */ /* 0x000fe2000000000e */
        /* <DEDUP_REMOVED lines=15> */
[----:B------:R-:W-:-:S04]  /*1050*/  FADD R21, R6, -1 ;  /* 0xbf80000006157421 */ /* 0x000fc80000000000 */
[----:B------:R-:W-:Y:S01]  /*1060*/  FADD R6, R21, R21 ;  /* 0x0000001515067221 */ /* 0x000fe20000000000 */
[----:B------:R-:W0:Y:S03]  /*1070*/  MUFU.RCP R7, R7 ;  /* 0x0000000700077308 */ /* 0x000e260000001000 */
[----:B0-----:R-:W-:-:S04]  /*1080*/  FMUL R6, R7, R6 ;  /* 0x0000000607067220 */ /* 0x001fc80000400000 */
[----:B------:R-:W-:-:S04]  /*1090*/  FADD R22, R21, -R6 ;  /* 0x8000000615167221 */ /* 0x000fc80000000000 */
[----:B------:R-:W-:-:S04]  /*10a0*/  FADD R22, R22, R22 ;  /* 0x0000001616167221 */ /* 0x000fc80000000000 */
[-C--:B------:R-:W-:Y:S01]  /*10b0*/  FFMA R24, R21, -R6.reuse, R22 ;  /* 0x8000000615187223 */ /* 0x080fe20000000016 */
[----:B------:R-:W-:Y:S01]  /*10c0*/  FSEL R22, RZ, -24, P0 ;  /* 0xc1c00000ff167808 */ /* 0x000fe20000000000 */
[----:B------:R-:W-:Y:S01]  /*10d0*/  FMUL R21, R6, R6 ;  /* 0x0000000606157220 */ /* 0x000fe20000400000 */
[C---:B------:R-:W-:Y:S01]  /*10e0*/  FSETP.NEU.AND P0, PT, |R0|.reuse, +INF , PT ;  /* 0x7f8000000000780b */ /* 0x040fe20003f0d200 */
[----:B------:R-:W-:Y:S02]  /*10f0*/  FMUL R9, R7, R24 ;  /* 0x0000001807097220 */ /* 0x000fe40000400000 */
[----:B------:R-:W-:Y:S01]  /*1100*/  FFMA R23, R23, 1.1920928955078125e-07, R22 ;  /* 0x3400000017177823 */ /* 0x000fe20000000016 */
[----:B------:R-:W-:Y:S02]  /*1110*/  MOV R22, 0x3a2c32e4 ;  /* 0x3a2c32e400167802 */ /* 0x000fe40000000f00 */
[----:B------:R-:W-:Y:S01]  /*1120*/  FSETP.NEU.AND P0, PT, R0, RZ, P0 ;  /* 0x000000ff0000720b */ /* 0x000fe2000070d000 */
[----:B------:R-:W-:-:S02]  /*1130*/  FFMA R7, R6, 1.4426950216293334961, R23 ;  /* 0x3fb8aa3b06077823 */ /* 0x000fc40000000017 */
[----:B------:R-:W-:Y:S02]  /*1140*/  FFMA R22, R21, R22, 0.0032181653659790754318 ;  /* 0x3b52e7db15167423 */ /* 0x000fe40000000016 */
[----:B------:R-:W-:Y:S02]  /*1150*/  FADD R23, R23, -R7 ;  /* 0x8000000717177221 */ /* 0x000fe40000000000 */
[C---:B------:R-:W-:Y:S02]  /*1160*/  FFMA R22, R21.reuse, R22, 0.018033718690276145935 ;  /* 0x3c93bb7315167423 */ /* 0x040fe40000000016 */
[----:B------:R-:W-:Y:S02]  /*1170*/  FFMA R24, R6, 1.4426950216293334961, R23 ;  /* 0x3fb8aa3b06187823 */ /* 0x000fe40000000017 */
[----:B------:R-:W-:Y:S02]  /*1180*/  FFMA R22, R21, R22, 0.12022458761930465698 ;  /* 0x3df6384f15167423 */ /* 0x000fe40000000016 */
[----:B------:R-:W-:Y:S01]  /*1190*/  FFMA R23, R9, 1.4426950216293334961, R24 ;  /* 0x3fb8aa3b09177823 */ /* 0x000fe20000000018 */
[----:B------:R-:W-:Y:S01]  /*11a0*/  @!P0 FADD R0, R0, R0 ;  /* 0x0000000000008221 */ /* 0x000fe20000000000 */
[----:B------:R-:W-:-:S02]  /*11b0*/  FMUL R21, R21, R22 ;  /* 0x0000001615157220 */ /* 0x000fc40000400000 */
[----:B------:R-:W-:Y:S02]  /*11c0*/  FFMA R23, R6, 1.9251366722983220825e-08, R23 ;  /* 0x32a55e3406177823 */ /* 0x000fe40000000017 */
        /* <DEDUP_REMOVED lines=9> */
[----:B------:R-:W-:Y:S01]  /*1260*/  HFMA2 R22, -RZ, RZ, 0.64013671875, -15.109375 ;  /* 0x391fcb8eff167431 */ /* 0x000fe200000001ff */
[----:B------:R-:W-:Y:S02]  /*1270*/  FSETP.GT.AND P4, PT, |R9|, 152, PT ;  /* 0x431800000900780b */ /* 0x000fe40003f84200 */
[----:B------:R-:W-:Y:S02]  /*1280*/  FFMA R24, R7, 2.5, R24 ;  /* 0x4020000007187823 */ /* 0x000fe40000000018 */
[----:B------:R-:W1:Y:S01]  /*1290*/  F2I.NTZ R21, R9 ;  /* 0x0000000900157305 */ /* 0x000e620000203100 */
[----:B0-----:R-:W-:Y:S01]  /*12a0*/  FADD R7, R9, -R6 ;  /* 0x8000000609077221 */ /* 0x001fe20000000000 */
[----:B------:R-:W-:-:S03]  /*12b0*/  FSETP.GT.AND P3, PT, R6, RZ, PT ;  /* 0x000000ff0600720b */ /* 0x000fc60003f64000 */
[----:B------:R-:W-:Y:S01]  /*12c0*/  FADD R7, R7, R24 ;  /* 0x0000001807077221 */ /* 0x000fe20000000000 */
[----:B------:R-:W-:Y:S02]  /*12d0*/  SEL R6, RZ, 0x83000000, P3 ;  /* 0x83000000ff067807 */ /* 0x000fe40001800000 */
[----:B------:R-:W-:Y:S01]  /*12e0*/  FSETP.GEU.AND P3, PT, R9, RZ, PT ;  /* 0x000000ff0900720b */ /* 0x000fe20003f6e000 */
[----:B------:R-:W-:Y:S01]  /*12f0*/  FFMA R22, R7, R22, 0.0013391353422775864601 ;  /* 0x3aaf85ed07167423 */ /* 0x000fe20000000016 */
[----:B-1----:R-:W-:-:S03]  /*1300*/  LEA R21, R21, -R6, 0x17 ;  /* 0x8000000615157211 */ /* 0x002fc600078eb8ff */
[----:B------:R-:W-:-:S04]  /*1310*/  FFMA R22, R7, R22, 0.0096188392490148544312 ;  /* 0x3c1d985607167423 */ /* 0x000fc80000000016 */
[----:B------:R-:W-:-:S04]  /*1320*/  FFMA R22, R7, R22, 0.055503588169813156128 ;  /* 0x3d6357bb07167423 */ /* 0x000fc80000000016 */
[----:B------:R-:W-:-:S04]  /*1330*/  FFMA R22, R7, R22, 0.24022644758224487305 ;  /* 0x3e75fdec07167423 */ /* 0x000fc80000000016 */
[----:B------:R-:W-:-:S04]  /*1340*/  FFMA R22, R7, R22, 0.69314718246459960938 ;  /* 0x3f31721807167423 */ /* 0x000fc80000000016 */
[----:B------:R-:W-:Y:S01]  /*1350*/  FFMA R22, R7, R22, 1 ;  /* 0x3f80000007167423 */ /* 0x000fe20000000016 */
[----:B------:R-:W-:Y:S02]  /*1360*/  IADD3 R7, PT, PT, R6, 0x7f000000, RZ ;  /* 0x7f00000006077810 */ /* 0x000fe40007ffe0ff */
[----:B------:R-:W-:-:S03]  /*1370*/  FSEL R6, RZ, +INF , !P3 ;  /* 0x7f800000ff067808 */ /* 0x000fc60005800000 */
[----:B------:R-:W-:-:S04]  /*1380*/  FMUL R22, R7, R22 ;  /* 0x0000001607167220 */ /* 0x000fc80000400000 */
[----:B------:R-:W-:Y:S01]  /*1390*/  @!P4 FMUL R6, R21, R22 ;  /* 0x000000161506c220 */ /* 0x000fe20000400000 */
[----:B------:R-:W-:-:S07]  /*13a0*/  @!P0 LOP3.LUT R6, R0, 0x7fffffff, RZ, 0xc0, !PT ;  /* 0x7fffffff00068812 */ /* 0x000fce00078ec0ff */
.L_x_32:
[----:B------:R-:W-:Y:S05]  /*13b0*/  BSYNC.RECONVERGENT B0 ;  /* 0x0000000000007941 */ /* 0x000fea0003800200 */
.L_x_31:
[----:B------:R-:W-:Y:S01]  /*13c0*/  IADD3 R0, PT, PT, R6, 0x1800000, RZ ;  /* 0x0180000006007810 */ /* 0x000fe20007ffe0ff */
[----:B------:R-:W-:Y:S03]  /*13d0*/  BSSY.RECONVERGENT B0, `(.L_x_33) ;  /* 0x000000c000007945 */ /* 0x000fe60003800200 */
[----:B------:R-:W-:-:S04]  /*13e0*/  LOP3.LUT R0, R0, 0x7f800000, RZ, 0xc0, !PT ;  /* 0x7f80000000007812 */ /* 0x000fc800078ec0ff */
[----:B------:R-:W-:-:S13]  /*13f0*/  ISETP.GT.U32.AND P0, PT, R0, 0x1ffffff, PT ;  /* 0x01ffffff0000780c */ /* 0x000fda0003f04070 */
[----:B------:R-:W-:Y:S05]  /*1400*/  @P0 BRA `(.L_x_34) ;  /* 0x0000000000100947 */ /* 0x000fea0003800000 */
[----:B------:R-:W-:Y:S02]  /*1410*/  MOV R0, R6 ;  /* 0x0000000600007202 */ /* 0x000fe40000000f00 */
[----:B------:R-:W-:-:S07]  /*1420*/  MOV R7, 0x1440 ;  /* 0x0000144000077802 */ /* 0x000fce0000000f00 */
[----:B------:R-:W-:Y:S05]  /*1430*/  CALL.REL.NOINC `($__internal_1_$__cuda_sm20_rcp_rn_f32_slowpath) ;  /* 0x00000000007c7944 */ /* 0x000fea0003c00000 */
[----:B------:R-:W-:Y:S05]  /*1440*/  BRA `(.L_x_35) ;  /* 0x0000000000107947 */ /* 0x000fea0003800000 */
.L_x_34:
[----:B------:R-:W0:Y:S02]  /*1450*/  MUFU.RCP R7, R6 ;  /* 0x0000000600077308 */ /* 0x000e240000001000 */
[----:B0-----:R-:W-:-:S04]  /*1460*/  FFMA R0, R7, R6, -1 ;  /* 0xbf80000007007423 */ /* 0x001fc80000000006 */
[----:B------:R-:W-:-:S04]  /*1470*/  FADD.FTZ R0, -R0, -RZ ;  /* 0x800000ff00007221 */ /* 0x000fc80000010100 */
[----:B------:R-:W-:-:S07]  /*1480*/  FFMA R0, R7, R0, R7 ;  /* 0x0000000007007223 */ /* 0x000fce0000000007 */
.L_x_35:
[----:B------:R-:W-:Y:S05]  /*1490*/  BSYNC.RECONVERGENT B0 ;  /* 0x0000000000007941 */ /* 0x000fea0003800200 */
.L_x_33:
[C---:B------:R-:W-:Y:S01]  /*14a0*/  FMUL R9, R20.reuse, R13 ;  /* 0x0000000d14097220 */ /* 0x040fe20000400000 */
[C---:B------:R-:W-:Y:S01]  /*14b0*/  FMUL R7, R20.reuse, R12 ;  /* 0x0000000c14077220 */ /* 0x040fe20000400000 */
[----:B------:R-:W-:Y:S02]  /*14c0*/  FMUL R21, R20, R14 ;  /* 0x0000000e14157220 */ /* 0x000fe40000400000 */
[-C--:B------:R-:W-:Y:S01]  /*14d0*/  FMUL R9, R9, R0.reuse ;  /* 0x0000000009097220 */ /* 0x080fe20000400000 */
[-C--:B------:R-:W-:Y:S01]  /*14e0*/  FMUL R7, R7, R0.reuse ;  /* 0x0000000007077220 */ /* 0x080fe20000400000 */
[----:B------:R-:W-:Y:S02]  /*14f0*/  FMUL R21, R21, R0 ;  /* 0x0000000015157220 */ /* 0x000fe40000400000 */
[C---:B------:R-:W-:Y:S01]  /*1500*/  FFMA R9, R15.reuse, R9, R26 ;  /* 0x000000090f097223 */ /* 0x040fe2000000001a */
[C---:B------:R-:W-:Y:S01]  /*1510*/  FFMA R8, R15.reuse, R7, R8 ;  /* 0x000000070f087223 */ /* 0x040fe20000000008 */
[----:B------:R-:W-:-:S02]  /*1520*/  FFMA R10, R15, R21, R10 ;  /* 0x000000150f0a7223 */ /* 0x000fc4000000000a */
[C---:B------:R-:W-:Y:S01]  /*1530*/  FFMA R13, R5.reuse, R9, R13 ;  /* 0x00000009050d7223 */ /* 0x040fe2000000000d */
[C---:B------:R-:W-:Y:S01]  /*1540*/  FFMA R12, R5.reuse, R8, R12 ;  /* 0x00000008050c7223 */ /* 0x040fe2000000000c */
[----:B------:R-:W-:Y:S02]  /*1550*/  FFMA R5, R5, R10, R14 ;  /* 0x0000000a05057223 */ /* 0x000fe4000000000e */
[----:B------:R-:W-:Y:S02]  /*1560*/  FMUL R7, R13, R13 ;  /* 0x0000000d0d077220 */ /* 0x000fe40000400000 */
[----:B------:R0:W-:Y:S02]  /*1570*/  STG.E.64 desc[UR6][R18.64], R12 ;  /* 0x0000000c12007986 */ /* 0x0001e4000c101b06 */
[----:B------:R-:W-:Y:S02]  /*1580*/  FFMA R0, R12, R12, R7 ;  /* 0x0000000c0c007223 */ /* 0x000fe40000000007 */
[----:B------:R0:W-:Y:S02]  /*1590*/  STG.E desc[UR6][R18.64+0x8], R5 ;  /* 0x0000080512007986 */ /* 0x0001e4000c101906 */
[----:B------:R-:W-:-:S02]  /*15a0*/  FFMA R0, R5, R5, R0 ;  /* 0x0000000505007223 */ /* 0x000fc40000000000 */
[----:B------:R0:W-:Y:S03]  /*15b0*/  STG.E.64 desc[UR6][R16.64], R8 ;  /* 0x0000000810007986 */ /* 0x0001e6000c101b06 */
[----:B------:R-:W-:Y:S01]  /*15c0*/  FSETP.GTU.AND P0, PT, R0, 1, PT ;  /* 0x3f8000000000780b */ /* 0x000fe20003f0c000 */
[----:B------:R0:W-:-:S12]  /*15d0*/  STG.E desc[UR6][R16.64+0x8], R10 ;  /* 0x0000080a10007986 */ /* 0x0001d8000c101906 */
[----:B------:R0:W-:Y:S01]  /*15e0*/  @!P0 STG.E desc[UR6][R16.64+0xc], RZ ;  /* 0x00000cff10008986 */ /* 0x0001e2000c101906 */
[----:B------:R-:W-:Y:S01]  /*15f0*/  @!P0 MOV R11, RZ ;  /* 0x000000ff000b8202 */ /* 0x000fe20000000f00 */
[----:B------:R-:W-:Y:S06]  /*1600*/  @P2 BRA `(.L_x_36) ;  /* 0xffffffe800e82947 */ /* 0x000fec000383ffff */
[----:B------:R-:W-:Y:S05]  /*1610*/  @!P1 BRA `(.L_x_37) ;  /* 0xffffffe800b49947 */ /* 0x000fea000383ffff */
[----:B------:R-:W-:Y:S05]  /*1620*/  EXIT ;  /* 0x000000000000794d */ /* 0x000fea0003800000 */
        .weak           $__internal_1_$__cuda_sm20_rcp_rn_f32_slowpath
        .type           $__internal_1_$__cuda_sm20_rcp_rn_f32_slowpath,@function
        .size           $__internal_1_$__cuda_sm20_rcp_rn_f32_slowpath,(.L_x_73 - $__internal_1_$__cuda_sm20_rcp_rn_f32_slowpath)
$__internal_1_$__cuda_sm20_rcp_rn_f32_slowpath:
[----:B------:R-:W-:Y:S01]  /*1630*/  SHF.L.U32 R25, R0, 0x1, RZ ;  /* 0x0000000100197819 */ /* 0x000fe200000006ff */
[----:B------:R-:W-:Y:S03]  /*1640*/  BSSY.RECONVERGENT B1, `(.L_x_38) ;  /* 0x0000030000017945 */ /* 0x000fe60003800200 */
[----:B------:R-:W-:-:S04]  /*1650*/  SHF.R.U32.HI R25, RZ, 0x18, R25 ;  /* 0x00000018ff197819 */ /* 0x000fc80000011619 */
[----:B------:R-:W-:-:S13]  /*1660*/  ISETP.NE.U32.AND P0, PT, R25, RZ, PT ;  /* 0x000000ff1900720c */ /* 0x000fda0003f05070 */
[----:B------:R-:W-:Y:S05]  /*1670*/  @P0 BRA `(.L_x_39) ;  /* 0x0000000000280947 */ /* 0x000fea0003800000 */
[----:B------:R-:W-:-:S04]  /*1680*/  SHF.L.U32 R21, R0, 0x1, RZ ;  /* 0x0000000100157819 */ /* 0x000fc800000006ff */
[----:B------:R-:W-:-:S13]  /*1690*/  ISETP.NE.AND P0, PT, R21, RZ, PT ;  /* 0x000000ff1500720c */ /* 0x000fda0003f05270 */
[----:B------:R-:W-:Y:S02]  /*16a0*/  @P0 FFMA R22, R0, 1.84467440737095516160e+19, RZ ;  /* 0x5f80000000160823 */ /* 0x000fe400000000ff */
[----:B------:R-:W-:Y:S08]  /*16b0*/  @!P0 MUFU.RCP R0, R0 ;  /* 0x0000000000008308 */ /* 0x000ff00000001000 */
[----:B------:R-:W0:Y:S02]  /*16c0*/  @P0 MUFU.RCP R21, R22 ;  /* 0x0000001600150308 */ /* 0x000e240000001000 */
[----:B0-----:R-:W-:-:S04]  /*16d0*/  @P0 FFMA R22, R22, R21, -1 ;  /* 0xbf80000016160423 */ /* 0x001fc80000000015 */
[----:B------:R-:W-:-:S04]  /*16e0*/  @P0 FADD.FTZ R22, -R22, -RZ ;  /* 0x800000ff16160221 */ /* 0x000fc80000010100 */
[----:B------:R-:W-:-:S04]  /*16f0*/  @P0 FFMA R22, R21, R22, R21 ;  /* 0x0000001615160223 */ /* 0x000fc80000000015 */
[----:B------:R-:W-:Y:S01]  /*1700*/  @P0 FFMA R0, R22, 1.84467440737095516160e+19, RZ ;  /* 0x5f80000016000823 */ /* 0x000fe200000000ff */
[----:B------:R-:W-:Y:S06]  /*1710*/  BRA `(.L_x_40) ;  /* 0x0000000000887947 */ /* 0x000fec0003800000 */
.L_x_39:
[----:B------:R-:W-:-:S04]  /*1720*/  IADD3 R22, PT, PT, R25, -0xfd, RZ ;  /* 0xffffff0319167810 */ /* 0x000fc80007ffe0ff */
[----:B------:R-:W-:-:S13]  /*1730*/  ISETP.GT.U32.AND P0, PT, R22, 0x1, PT ;  /* 0x000000011600780c */ /* 0x000fda0003f04070 */
[----:B------:R-:W-:Y:S05]  /*1740*/  @P0 BRA `(.L_x_41) ;  /* 0x0000000000780947 */ /* 0x000fea0003800000 */
[----:B------:R-:W-:Y:S02]  /*1750*/  LOP3.LUT R23, R0, 0x7fffff, RZ, 0xc0, !PT ;  /* 0x007fffff00177812 */ /* 0x000fe400078ec0ff */
[----:B------:R-:W-:Y:S02]  /*1760*/  IADD3 R25, PT, PT, R25, -0xfc, RZ ;  /* 0xffffff0419197810 */ /* 0x000fe40007ffe0ff */
[----:B------:R-:W-:-:S04]  /*1770*/  LOP3.LUT R23, R23, 0x3f800000, RZ, 0xfc, !PT ;  /* 0x3f80000017177812 */ /* 0x000fc800078efcff */
[----:B------:R-:W0:Y:S02]  /*1780*/  MUFU.RCP R24, R23 ;  /* 0x0000001700187308 */ /* 0x000e240000001000 */
[----:B0-----:R-:W-:-:S04]  /*1790*/  FFMA R23, R23, R24, -1 ;  /* 0xbf80000017177423 */ /* 0x001fc80000000018 */
[----:B------:R-:W-:-:S04]  /*17a0*/  FADD.FTZ R23, -R23, -RZ ;  /* 0x800000ff17177221 */ /* 0x000fc80000010100 */
[CCC-:B------:R-:W-:Y:S01]  /*17b0*/  FFMA.RM R21, R24.reuse, R23.reuse, R24.reuse ;  /* 0x0000001718157223 */ /* 0x1c0fe20000004018 */
[----:B------:R-:W-:-:S05]  /*17c0*/  FFMA.RP R23, R24, R23, R24 ;  /* 0x0000001718177223 */ /* 0x000fca0000008018 */
[C---:B------:R-:W-:Y:S01]  /*17d0*/  FSETP.NEU.FTZ.AND P0, PT, R21.reuse, R23, PT ;  /* 0x000000171500720b */ /* 0x040fe20003f1d000 */
[----:B------:R-:W-:Y:S01]  /*17e0*/  HFMA2 R23, -RZ, RZ, 0, 1.78813934326171875e-07 ;  /* 0x00000003ff177431 */ /* 0x000fe200000001ff */
[----:B------:R-:W-:Y:S02]  /*17f0*/  LOP3.LUT R21, R21, 0x7fffff, RZ, 0xc0, !PT ;  /* 0x007fffff15157812 */ /* 0x000fe400078ec0ff */
[----:B------:R-:W-:Y:S02]  /*1800*/  SEL R24, RZ, 0xffffffff, !P0 ;  /* 0xffffffffff187807 */ /* 0x000fe40004000000 */
[----:B------:R-:W-:Y:S02]  /*1810*/  LOP3.LUT R21, R21, 0x800000, RZ, 0xfc, !PT ;  /* 0x0080000015157812 */ /* 0x000fe400078efcff */
[----:B------:R-:W-:Y:S02]  /*1820*/  IADD3 R24, PT, PT, -R24, RZ, RZ ;  /* 0x000000ff18187210 */ /* 0x000fe40007ffe1ff */
[----:B------:R-:W-:-:S02]  /*1830*/  SHF.R.U32.HI R25, RZ, R25, R21 ;  /* 0x00000019ff197219 */ /* 0x000fc40000011615 */
[-C--:B------:R-:W-:Y:S02]  /*1840*/  SHF.L.U32 R23, R23, R22.reuse, RZ ;  /* 0x0000001617177219 */ /* 0x080fe400000006ff */
[----:B------:R-:W-:Y:S02]  /*1850*/  LOP3.LUT P3, RZ, R24, R22, R21, 0xf8, !PT ;  /* 0x0000001618ff7212 */ /* 0x000fe4000786f815 */
[----:B------:R-:W-:-:S04]  /*1860*/  LOP3.LUT R23, R23, R21, RZ, 0xc0, !PT ;  /* 0x0000001517177212 */ /* 0x000fc800078ec0ff */
[----:B------:R-:W-:-:S04]  /*1870*/  SHF.R.U32.HI R23, RZ, R22, R23 ;  /* 0x00000016ff177219 */ /* 0x000fc80000011617 */
[C---:B------:R-:W-:Y:S02]  /*1880*/  LOP3.LUT P0, RZ, R23.reuse, 0x1, RZ, 0xc0, !PT ;  /* 0x0000000117ff7812 */ /* 0x040fe4000780c0ff */
[----:B------:R-:W-:-:S04]  /*1890*/  LOP3.LUT P4, RZ, R23, 0x2, RZ, 0xc0, !PT ;  /* 0x0000000217ff7812 */ /* 0x000fc8000788c0ff */
[----:B------:R-:W-:Y:S02]  /*18a0*/  PLOP3.LUT P0, PT, P0, P3, P4, 0xe0, 0x0 ;  /* 0x000000000000781c */ /* 0x000fe40000707c40 */
[----:B------:R-:W-:Y:S02]  /*18b0*/  LOP3.LUT P3, RZ, R0, 0x7fffff, RZ, 0xc0, !PT ;  /* 0x007fffff00ff7812 */ /* 0x000fe4000786c0ff */
[----:B------:R-:W-:-:S04]  /*18c0*/  SEL R21, RZ, 0x1, !P0 ;  /* 0x00000001ff157807 */ /* 0x000fc80004000000 */
[----:B------:R-:W-:-:S04]  /*18d0*/  IADD3 R21, PT, PT, -R21, RZ, RZ ;  /* 0x000000ff15157210 */ /* 0x000fc80007ffe1ff */
[----:B------:R-:W-:-:S13]  /*18e0*/  ISETP.GE.AND P0, PT, R21, RZ, PT ;  /* 0x000000ff1500720c */ /* 0x000fda0003f06270 */
[----:B------:R-:W-:-:S04]  /*18f0*/  @!P0 IADD3 R25, PT, PT, R25, 0x1, RZ ;  /* 0x0000000119198810 */ /* 0x000fc80007ffe0ff */
[----:B------:R-:W-:-:S04]  /*1900*/  @!P3 SHF.L.U32 R25, R25, 0x1, RZ ;  /* 0x000000011919b819 */ /* 0x000fc800000006ff */
[----:B------:R-:W-:Y:S01]  /*1910*/  LOP3.LUT R0, R25, 0x80000000, R0, 0xf8, !PT ;  /* 0x8000000019007812 */ /* 0x000fe200078ef800 */
[----:B------:R-:W-:Y:S06]  /*1920*/  BRA `(.L_x_40) ;  /* 0x0000000000047947 */ /* 0x000fec0003800000 */
.L_x_41:
[----:B------:R-:W0:Y:S02]  /*1930*/  MUFU.RCP R0, R0 ;  /* 0x0000000000007308 */ /* 0x000e240000001000 */
.L_x_40:
[----:B------:R-:W-:Y:S05]  /*1940*/  BSYNC.RECONVERGENT B1 ;  /* 0x0000000000017941 */ /* 0x000fea0003800200 */
.L_x_38:
[----:B------:R-:W-:Y:S01]  /*1950*/  HFMA2 R23, -RZ, RZ, 0, 0 ;  /* 0x00000000ff177431 */ /* 0x000fe200000001ff */
[----:B------:R-:W-:-:S04]  /*1960*/  MOV R22, R7 ;  /* 0x0000000700167202 */ /* 0x000fc80000000f00 */
[----:B0-----:R-:W-:Y:S05]  /*1970*/  RET.REL.NODEC R22 `(_Z13trace_photonsjjfP6float4S0_PK6float3) ;  /* 0xffffffe416a07950 */ /* 0x001fea0003c3ffff */
.L_x_42:
        /* <DEDUP_REMOVED lines=16> */
.L_x_73:


//--------------------- .text._Z16generate_photons6CamerajjP6float4S1_P6float3 --------------------------
	.section	.text._Z16generate_photons6CamerajjP6float4S1_P6float3,"ax",@progbits
	.align	128
        .global         _Z16generate_photons6CamerajjP6float4S1_P6float3
        .type           _Z16generate_photons6CamerajjP6float4S1_P6float3,@function
        .size           _Z16generate_photons6CamerajjP6float4S1_P6float3,(.L_x_76 - _Z16generate_photons6CamerajjP6float4S1_P6float3)
        .other          _Z16generate_photons6CamerajjP6float4S1_P6float3,@"STO_CUDA_ENTRY STV_DEFAULT"
_Z16generate_photons6CamerajjP6float4S1_P6float3:
.text._Z16generate_photons6CamerajjP6float4S1_P6float3:
        /* <DEDUP_REMOVED lines=11> */
[----:B------:R-:W-:Y:S01]  /*00b0*/  BSSY.RECONVERGENT B0, `(.L_x_43) ;  /* 0x000007f000007945 */ /* 0x000fe20003800200 */
[----:B------:R-:W-:Y:S02]  /*00c0*/  I2FP.F32.U32 R23, UR8 ;  /* 0x0000000800177c45 */ /* 0x000fe40008201000 */
[----:B------:R-:W-:Y:S01]  /*00d0*/  I2FP.F32.U32 R21, UR9 ;  /* 0x0000000900157c45 */ /* 0x000fe20008201000 */
[----:B------:R-:W2:Y:S02]  /*00e0*/  LDCU.64 UR6, c[0x0][0x358] ;  /* 0x00006b00ff0677ac */ /* 0x000ea40008000a00 */
[----:B------:R-:W3:Y:S01]  /*00f0*/  LDC.64 R10, c[0x0][0x3c0] ;  /* 0x0000f000ff0a7b82 */ /* 0x000ee20000000a00 */
[----:B------:R-:W4:Y:S01]  /*0100*/  LDCU UR11, c[0x0][0x3b0] ;  /* 0x00007600ff0b77ac */ /* 0x000f220008000800 */
[----:B------:R-:W5:Y:S06]  /*0110*/  LDCU UR10, c[0x0][0x38c] ;  /* 0x00007180ff0a77ac */ /* 0x000f6c0008000800 */
[----:B------:R-:W0:Y:S01]  /*0120*/  LDC.64 R12, c[0x0][0x3c8] ;  /* 0x0000f200ff0c7b82 */ /* 0x000e220000000a00 */
[----:B------:R-:W0:Y:S01]  /*0130*/  LDCU.128 UR12, c[0x0][0x3a0] ;  /* 0x00007400ff0c77ac */ /* 0x000e220008000c00 */
[----:B-1----:R-:W-:Y:S01]  /*0140*/  IMAD R14, R14, UR5, RZ ;  /* 0x000000050e0e7c24 */ /* 0x002fe2000f8e02ff */
[----:B------:R-:W1:Y:S05]  /*0150*/  LDCU.128 UR16, c[0x0][0x390] ;  /* 0x00007200ff1077ac */ /* 0x000e6a0008000c00 */
[----:B------:R-:W0:Y:S08]  /*0160*/  LDC R6, c[0x0][0x388] ;  /* 0x0000e200ff067b82 */ /* 0x000e300000000800 */
[----:B--2-45:R-:W0:Y:S02]  /*0170*/  LDC.64 R4, c[0x0][0x380] ;  /* 0x0000e000ff047b82 */ /* 0x034e240000000a00 */
.L_x_54:
[----:B--2---:R-:W2:Y:S01]  /*0180*/  I2F.U32.RP R0, UR11 ;  /* 0x0000000b00007d06 */ /* 0x004ea20008209000 */
[----:B------:R-:W-:Y:S01]  /*0190*/  HFMA2 R2, -RZ, RZ, 0, 0 ;  /* 0x00000000ff027431 */ /* 0x000fe200000001ff */
[----:B------:R-:W-:Y:S01]  /*01a0*/  ISETP.NE.U32.AND P2, PT, RZ, UR11, PT ;  /* 0x0000000bff007c0c */ /* 0x000fe2000bf45070 */
[----:B------:R-:W-:Y:S05]  /*01b0*/  BSSY.RECONVERGENT B1, `(.L_x_44) ;  /* 0x000001f000017945 */ /* 0x000fea0003800200 */
[----:B--2---:R-:W2:Y:S02]  /*01c0*/  MUFU.RCP R0, R0 ;  /* 0x0000000000007308 */ /* 0x004ea40000001000 */
[----:B--2---:R-:W-:-:S06]  /*01d0*/  VIADD R3, R0, 0xffffffe ;  /* 0x0ffffffe00037836 */ /* 0x004fcc0000000000 */
[----:B------:R-:W2:Y:S02]  /*01e0*/  F2I.FTZ.U32.TRUNC.NTZ R3, R3 ;  /* 0x0000000300037305 */ /* 0x000ea4000021f000 */
[----:B--2---:R-:W-:-:S04]  /*01f0*/  IMAD.MOV R7, RZ, RZ, -R3 ;  /* 0x000000ffff077224 */ /* 0x004fc800078e0a03 */
[----:B------:R-:W-:-:S04]  /*0200*/  IMAD R7, R7, UR11, RZ ;  /* 0x0000000b07077c24 */ /* 0x000fc8000f8e02ff */
[----:B------:R-:W-:-:S06]  /*0210*/  IMAD.HI.U32 R2, R3, R7, R2 ;  /* 0x0000000703027227 */ /* 0x000fcc00078e0002 */
[----:B------:R-:W-:-:S04]  /*0220*/  IMAD.HI.U32 R2, R2, R15, RZ ;  /* 0x0000000f02027227 */ /* 0x000fc800078e00ff */
[----:B------:R-:W-:-:S04]  /*0230*/  IMAD.MOV R16, RZ, RZ, -R2 ;  /* 0x000000ffff107224 */ /* 0x000fc800078e0a02 */
[----:B------:R-:W-:Y:S02]  /*0240*/  IMAD R7, R16, UR11, R15 ;  /* 0x0000000b10077c24 */ /* 0x000fe4000f8e020f */
[----:B------:R-:W2:Y:S03]  /*0250*/  MUFU.RCP R16, R23 ;  /* 0x0000001700107308 */ /* 0x000ea60000001000 */
[----:B------:R-:W-:-:S13]  /*0260*/  ISETP.GE.U32.AND P0, PT, R7, UR11, PT ;  /* 0x0000000b07007c0c */ /* 0x000fda000bf06070 */
[----:B------:R-:W-:Y:S01]  /*0270*/  @P0 VIADD R7, R7, -UR11 ;  /* 0x8000000b07070c36 */ /* 0x000fe20008000000 */
[----:B------:R-:W-:Y:S01]  /*0280*/  @P0 IADD3 R2, PT, PT, R2, 0x1, RZ ;  /* 0x0000000102020810 */ /* 0x000fe20007ffe0ff */
[----:B--2---:R-:W-:-:S03]  /*0290*/  FFMA R3, -R23, R16, 1 ;  /* 0x3f80000017037423 */ /* 0x004fc60000000110 */
[----:B------:R-:W-:Y:S01]  /*02a0*/  ISETP.GE.U32.AND P1, PT, R7, UR11, PT ;  /* 0x0000000b07007c0c */ /* 0x000fe2000bf26070 */
[----:B------:R-:W-:-:S12]  /*02b0*/  FFMA R3, R16, R3, R16 ;  /* 0x0000000310037223 */ /* 0x000fd80000000010 */
[----:B------:R-:W-:Y:S01]  /*02c0*/  @P1 VIADD R2, R2, 0x1 ;  /* 0x0000000102021836 */ /* 0x000fe20000000000 */
[----:B------:R-:W-:-:S05]  /*02d0*/  @!P2 LOP3.LUT R2, RZ, UR11, RZ, 0x33, !PT ;  /* 0x0000000bff02ac12 */ /* 0x000fca000f8e33ff */
[----:B------:R-:W-:-:S04]  /*02e0*/  IMAD.MOV R0, RZ, RZ, -R2 ;  /* 0x000000ffff007224 */ /* 0x000fc800078e0a02 */
[----:B------:R-:W-:-:S05]  /*02f0*/  IMAD R0, R0, UR11, R15 ;  /* 0x0000000b00007c24 */ /* 0x000fca000f8e020f */
[----:B------:R-:W-:-:S04]  /*0300*/  I2FP.F32.U32 R0, R0 ;  /* 0x0000000000007245 */ /* 0x000fc80000201000 */
[----:B------:R-:W2:Y:S01]  /*0310*/  FCHK P0, R0, R23 ;  /* 0x0000001700007302 */ /* 0x000ea20000000000 */
[----:B------:R-:W-:-:S04]  /*0320*/  FFMA R16, R0, R3, RZ ;  /* 0x0000000300107223 */ /* 0x000fc800000000ff */
[----:B------:R-:W-:-:S04]  /*0330*/  FFMA R7, -R23, R16, R0 ;  /* 0x0000001017077223 */ /* 0x000fc80000000100 */
[----:B------:R-:W-:Y:S01]  /*0340*/  FFMA R7, R3, R7, R16 ;  /* 0x0000000703077223 */ /* 0x000fe20000000010 */
[----:B--2---:R-:W-:Y:S06]  /*0350*/  @!P0 BRA `(.L_x_45) ;  /* 0x0000000000108947 */ /* 0x004fec0003800000 */
[----:B------:R-:W-:Y:S02]  /*0360*/  MOV R3, R23 ;  /* 0x0000001700037202 */ /* 0x000fe40000000f00 */
[----:B------:R-:W-:-:S07]  /*0370*/  MOV R16, 0x390 ;  /* 0x0000039000107802 */ /* 0x000fce0000000f00 */
[----:B01-3--:R-:W-:Y:S05]  /*0380*/  CALL.REL.NOINC `($__internal_4_$__cuda_sm3x_div_rn_noftz_f32_slowpath) ;  /* 0x0000000800847944 */ /* 0x00bfea0003c00000 */
[----:B------:R-:W-:-:S07]  /*0390*/  IMAD.MOV.U32 R7, RZ, RZ, R0 ;  /* 0x000000ffff077224 */ /* 0x000fce00078e0000 */
.L_x_45:
[----:B01----:R-:W-:Y:S05]  /*03a0*/  BSYNC.RECONVERGENT B1 ;  /* 0x0000000000017941 */ /* 0x003fea0003800200 */
.L_x_44:
[----:B------:R-:W0:Y:S01]  /*03b0*/  MUFU.RCP R16, R21 ;  /* 0x0000001500107308 */ /* 0x000e220000001000 */
[----:B------:R-:W-:Y:S01]  /*03c0*/  I2FP.F32.U32 R0, R2 ;  /* 0x0000000200007245 */ /* 0x000fe20000201000 */
[----:B------:R-:W-:Y:S06]  /*03d0*/  BSSY.RECONVERGENT B1, `(.L_x_46) ;  /* 0x000000c000017945 */ /* 0x000fec0003800200 */
[----:B------:R-:W1:Y:S01]  /*03e0*/  FCHK P0, R0, R21 ;  /* 0x0000001500007302 */ /* 0x000e620000000000 */
[----:B0-----:R-:W-:-:S04]  /*03f0*/  FFMA R3, -R21, R16, 1 ;  /* 0x3f80000015037423 */ /* 0x001fc80000000110 */
[----:B------:R-:W-:-:S04]  /*0400*/  FFMA R3, R16, R3, R16 ;  /* 0x0000000310037223 */ /* 0x000fc80000000010 */
[----:B------:R-:W-:-:S04]  /*0410*/  FFMA R2, R0, R3, RZ ;  /* 0x0000000300027223 */ /* 0x000fc800000000ff */
[----:B------:R-:W-:-:S04]  /*0420*/  FFMA R16, -R21, R2, R0 ;  /* 0x0000000215107223 */ /* 0x000fc80000000100 */
[----:B------:R-:W-:Y:S01]  /*0430*/  FFMA R2, R3, R16, R2 ;  /* 0x0000001003027223 */ /* 0x000fe20000000002 */
[----:B-1----:R-:W-:Y:S06]  /*0440*/  @!P0 BRA `(.L_x_47) ;  /* 0x0000000000108947 */ /* 0x002fec0003800000 */
[----:B------:R-:W-:Y:S01]  /*0450*/  IMAD.MOV.U32 R3, RZ, RZ, R21 ;  /* 0x000000ffff037224 */ /* 0x000fe200078e0015 */
[----:B------:R-:W-:-:S07]  /*0460*/  MOV R16, 0x480 ;  /* 0x0000048000107802 */ /* 0x000fce0000000f00 */
[----:B---3--:R-:W-:Y:S05]  /*0470*/  CALL.REL.NOINC `($__internal_4_$__cuda_sm3x_div_rn_noftz_f32_slowpath) ;  /* 0x0000000800487944 */ /* 0x008fea0003c00000 */
[----:B------:R-:W-:-:S07]  /*0480*/  MOV R2, R0 ;  /* 0x0000000000027202 */ /* 0x000fce0000000f00 */
.L_x_47:
[----:B------:R-:W-:Y:S05]  /*0490*/  BSYNC.RECONVERGENT B1 ;  /* 0x0000000000017941 */ /* 0x000fea0003800200 */
.L_x_46:
[----:B------:R-:W-:Y:S01]  /*04a0*/  FADD R2, R2, R2 ;  /* 0x0000000202027221 */ /* 0x000fe20000000000 */
[----:B------:R-:W-:Y:S01]  /*04b0*/  IMAD.MOV.U32 R0, RZ, RZ, 0x40000000 ;  /* 0x40000000ff007424 */ /* 0x000fe200078e00ff */
[----:B------:R-:W-:Y:S02]  /*04c0*/  BSSY.RECONVERGENT B1, `(.L_x_48) ;  /* 0x000001a000017945 */ /* 0x000fe40003800200 */
[----:B------:R-:W-:Y:S01]  /*04d0*/  FADD R2, -R2, 1 ;  /* 0x3f80000002027421 */ /* 0x000fe20000000100 */
[----:B------:R-:W-:-:S03]  /*04e0*/  FFMA R7, R7, R0, -1 ;  /* 0xbf80000007077423 */ /* 0x000fc60000000000 */
[C---:B------:R-:W-:Y:S01]  /*04f0*/  FMUL R16, R2.reuse, UR19 ;  /* 0x0000001302107c20 */ /* 0x040fe20008400000 */
[C---:B------:R-:W-:Y:S01]  /*0500*/  FMUL R0, R2.reuse, UR18 ;  /* 0x0000001202007c20 */ /* 0x040fe20008400000 */
[----:B------:R-:W-:Y:S02]  /*0510*/  FMUL R2, R2, UR12 ;  /* 0x0000000c02027c20 */ /* 0x000fe40008400000 */
[C---:B------:R-:W-:Y:S01]  /*0520*/  FFMA R16, R7.reuse, UR14, R16 ;  /* 0x0000000e07107c23 */ /* 0x040fe20008000010 */
[C---:B------:R-:W-:Y:S01]  /*0530*/  FFMA R0, R7.reuse, UR13, R0 ;  /* 0x0000000d07007c23 */ /* 0x040fe20008000000 */
[----:B------:R-:W-:Y:S02]  /*0540*/  FFMA R2, R7, UR15, R2 ;  /* 0x0000000f07027c23 */ /* 0x000fe40008000002 */
[----:B------:R-:W-:Y:S01]  /*0550*/  FADD R17, R16, UR16 ;  /* 0x0000001010117e21 */ /* 0x000fe20008000000 */
[----:B------:R-:W-:Y:S01]  /*0560*/  FADD R16, R0, UR10 ;  /* 0x0000000a00107e21 */ /* 0x000fe20008000000 */
[----:B------:R-:W-:-:S02]  /*0570*/  FADD R18, R2, UR17 ;  /* 0x0000001102127e21 */ /* 0x000fc40008000000 */
[----:B------:R-:W-:-:S04]  /*0580*/  FMUL R3, R17, R17 ;  /* 0x0000001111037220 */ /* 0x000fc80000400000 */
[----:B------:R-:W-:-:S04]  /*0590*/  FFMA R3, R16, R16, R3 ;  /* 0x0000001010037223 */ /* 0x000fc80000000003 */
[----:B------:R-:W-:-:S04]  /*05a0*/  FFMA R3, R18, R18, R3 ;  /* 0x0000001212037223 */ /* 0x000fc80000000003 */
[----:B------:R-:W-:Y:S01]  /*05b0*/  VIADD R0, R3, 0xf3000000 ;  /* 0xf300000003007836 */ /* 0x000fe20000000000 */
[----:B------:R0:W1:Y:S04]  /*05c0*/  MUFU.RSQ R2, R3 ;  /* 0x0000000300027308 */ /* 0x0000680000001400 */
[----:B------:R-:W-:-:S13]  /*05d0*/  ISETP.GT.U32.AND P0, PT, R0, 0x727fffff, PT ;  /* 0x727fffff0000780c */ /* 0x000fda0003f04070 */
[----:B01----:R-:W-:Y:S05]  /*05e0*/  @!P0 BRA `(.L_x_49) ;  /* 0x00000000000c8947 */ /* 0x003fea0003800000 */
[----:B------:R-:W-:-:S07]  /*05f0*/  MOV R22, 0x610 ;  /* 0x0000061000167802 */ /* 0x000fce0000000f00 */
[----:B---3--:R-:W-:Y:S05]  /*0600*/  CALL.REL.NOINC `($__internal_3_$__cuda_sm20_sqrt_rn_f32_slowpath) ;  /* 0x0000000400847944 */ /* 0x008fea0003c00000 */
[----:B------:R-:W-:Y:S05]  /*0610*/  BRA `(.L_x_50) ;  /* 0x0000000000107947 */ /* 0x000fea0003800000 */
.L_x_49:
[----:B------:R-:W-:Y:S01]  /*0620*/  FMUL.FTZ R0, R3, R2 ;  /* 0x0000000203007220 */ /* 0x000fe20000410000 */
[----:B------:R-:W-:-:S03]  /*0630*/  FMUL.FTZ R2, R2, 0.5 ;  /* 0x3f00000002027820 */ /* 0x000fc60000410000 */
[----:B------:R-:W-:-:S04]  /*0640*/  FFMA R3, -R0, R0, R3 ;  /* 0x0000000000037223 */ /* 0x000fc80000000103 */
[----:B------:R-:W-:-:S07]  /*0650*/  FFMA R0, R3, R2, R0 ;  /* 0x0000000203007223 */ /* 0x000fce0000000000 */
.L_x_50:
[----:B------:R-:W-:Y:S05]  /*0660*/  BSYNC.RECONVERGENT B1 ;  /* 0x0000000000017941 */ /* 0x000fea0003800200 */
.L_x_48:
[----:B------:R-:W-:Y:S01]  /*0670*/  IADD3 R2, PT, PT, R0, 0x1800000, RZ ;  /* 0x0180000000027810 */ /* 0x000fe20007ffe0ff */
[----:B------:R-:W-:Y:S03]  /*0680*/  BSSY.RECONVERGENT B1, `(.L_x_51) ;  /* 0x000000b000017945 */ /* 0x000fe60003800200 */
[----:B------:R-:W-:-:S04]  /*0690*/  LOP3.LUT R2, R2, 0x7f800000, RZ, 0xc0, !PT ;  /* 0x7f80000002027812 */ /* 0x000fc800078ec0ff */
[----:B------:R-:W-:-:S13]  /*06a0*/  ISETP.GT.U32.AND P0, PT, R2, 0x1ffffff, PT ;  /* 0x01ffffff0200780c */ /* 0x000fda0003f04070 */
[----:B------:R-:W-:Y:S05]  /*06b0*/  @P0 BRA `(.L_x_52) ;  /* 0x00000000000c0947 */ /* 0x000fea0003800000 */
[----:B------:R-:W-:-:S07]  /*06c0*/  MOV R20, 0x6e0 ;  /* 0x000006e000147802 */ /* 0x000fce0000000f00 */
[----:B---3--:R-:W-:Y:S05]  /*06d0*/  CALL.REL.NOINC `($__internal_2_$__cuda_sm20_rcp_rn_f32_slowpath) ;  /* 0x0000000000787944 */ /* 0x008fea0003c00000 */
[----:B------:R-:W-:Y:S05]  /*06e0*/  BRA `(.L_x_53) ;  /* 0x0000000000107947 */ /* 0x000fea0003800000 */
.L_x_52:
[----:B------:R-:W0:Y:S02]  /*06f0*/  MUFU.RCP R19, R0 ;  /* 0x0000000000137308 */ /* 0x000e240000001000 */
[----:B0-----:R-:W-:-:S04]  /*0700*/  FFMA R2, R19, R0, -1 ;  /* 0xbf80000013027423 */ /* 0x001fc80000000000 */
[----:B------:R-:W-:-:S04]  /*0710*/  FADD.FTZ R2, -R2, -RZ ;  /* 0x800000ff02027221 */ /* 0x000fc80000010100 */
[----:B------:R-:W-:-:S07]  /*0720*/  FFMA R19, R19, R2, R19 ;  /* 0x0000000213137223 */ /* 0x000fce0000000013 */
.L_x_53:
[----:B------:R-:W-:Y:S05]  /*0730*/  BSYNC.RECONVERGENT B1 ;  /* 0x0000000000017941 */ /* 0x000fea0003800200 */
.L_x_51:
[-C--:B------:R-:W-:Y:S01]  /*0740*/  FMUL R16, R16, R19.reuse ;  /* 0x0000001310107220 */ /* 0x080fe20000400000 */
[-C--:B------:R-:W-:Y:S01]  /*0750*/  FMUL R17, R17, R19.reuse ;  /* 0x0000001311117220 */ /* 0x080fe20000400000 */
[----:B------:R-:W-:Y:S01]  /*0760*/  FMUL R18, R18, R19 ;  /* 0x0000001312127220 */ /* 0x000fe20000400000 */
[----:B------:R-:W-:Y:S02]  /*0770*/  HFMA2 R19, -RZ, RZ, 1.875, 0 ;  /* 0x3f800000ff137431 */ /* 0x000fe400000001ff */
[----:B------:R-:W-:Y:S01]  /*0780*/  FMUL R20, R16, R5 ;  /* 0x0000000510147220 */ /* 0x000fe20000400000 */
[----:B------:R-:W-:Y:S01]  /*0790*/  FMUL R29, R17, R6 ;  /* 0x00000006111d7220 */ /* 0x000fe20000400000 */
[----:B------:R-:W-:Y:S01]  /*07a0*/  FMUL R0, R18, R4 ;  /* 0x0000000412007220 */ /* 0x000fe20000400000 */
[----:B------:R-:W-:-:S04]  /*07b0*/  IMAD.WIDE.U32 R2, R15, 0x10, R8 ;  /* 0x000000100f027825 */ /* 0x000fc800078e0008 */
[----:B------:R-:W-:Y:S01]  /*07c0*/  FFMA R20, R17, R4, -R20 ;  /* 0x0000000411147223 */ /* 0x000fe20000000814 */
[----:B------:R-:W-:Y:S01]  /*07d0*/  FFMA R29, R18, R5, -R29 ;  /* 0x00000005121d7223 */ /* 0x000fe2000000081d */
[----:B------:R-:W-:Y:S01]  /*07e0*/  FFMA R0, R16, R6, -R0 ;  /* 0x0000000610007223 */ /* 0x000fe20000000800 */
[----:B------:R-:W-:Y:S02]  /*07f0*/  IMAD.MOV.U32 R7, RZ, RZ, RZ ;  /* 0x000000ffff077224 */ /* 0x000fe400078e00ff */
[----:B---3--:R-:W-:-:S03]  /*0800*/  IMAD.WIDE.U32 R24, R15, 0x10, R10 ;  /* 0x000000100f187825 */ /* 0x008fc600078e000a */
[----:B------:R2:W-:Y:S01]  /*0810*/  STG.E.128 desc[UR6][R2.64], R4 ;  /* 0x0000000402007986 */ /* 0x0005e2000c101d06 */
[----:B------:R-:W-:-:S03]  /*0820*/  IMAD.WIDE.U32 R26, R15, 0xc, R12 ;  /* 0x0000000c0f1a7825 */ /* 0x000fc600078e000c */
[----:B------:R2:W-:Y:S01]  /*0830*/  STG.E.128 desc[UR6][R24.64], R16 ;  /* 0x0000001018007986 */ /* 0x0005e2000c101d06 */
[----:B------:R-:W-:-:S03]  /*0840*/  IMAD.IADD R15, R14, 0x1, R15 ;  /* 0x000000010e0f7824 */ /* 0x000fc600078e020f */
[----:B------:R2:W-:Y:S02]  /*0850*/  STG.E desc[UR6][R26.64], R29 ;  /* 0x0000001d1a007986 */ /* 0x0005e4000c101906 */
[----:B------:R-:W-:Y:S02]  /*0860*/  ISETP.GE.U32.AND P0, PT, R15, UR4, PT ;  /* 0x000000040f007c0c */ /* 0x000fe4000bf06070 */
[----:B------:R2:W-:Y:S04]  /*0870*/  STG.E desc[UR6][R26.64+0x4], R0 ;  /* 0x000004001a007986 */ /* 0x0005e8000c101906 */
[----:B------:R2:W-:Y:S07]  /*0880*/  STG.E desc[UR6][R26.64+0x8], R20 ;  /* 0x000008141a007986 */ /* 0x0005ee000c101906 */
[----:B------:R-:W-:Y:S05]  /*0890*/  @!P0 BRA `(.L_x_54) ;  /* 0xfffffff800388947 */ /* 0x000fea000383ffff */
[----:B------:R-:W-:Y:S05]  /*08a0*/  BSYNC.RECONVERGENT B0 ;  /* 0x0000000000007941 */ /* 0x000fea0003800200 */
.L_x_43:
[----:B------:R-:W-:Y:S05]  /*08b0*/  EXIT ;  /* 0x000000000000794d */ /* 0x000fea0003800000 */
        .weak           $__internal_2_$__cuda_sm20_rcp_rn_f32_slowpath
        .type           $__internal_2_$__cuda_sm20_rcp_rn_f32_slowpath,@function
        .size           $__internal_2_$__cuda_sm20_rcp_rn_f32_slowpath,($__internal_3_$__cuda_sm20_sqrt_rn_f32_slowpath - $__internal_2_$__cuda_sm20_rcp_rn_f32_slowpath)
$__internal_2_$__cuda_sm20_rcp_rn_f32_slowpath:
[----:B------:R-:W-:Y:S01]  /*08c0*/  SHF.L.U32 R2, R0, 0x1, RZ ;  /* 0x0000000100027819 */ /* 0x000fe200000006ff */
[----:B------:R-:W-:Y:S03]  /*08d0*/  BSSY.RECONVERGENT B2, `(.L_x_55) ;  /* 0x0000030000027945 */ /* 0x000fe60003800200 */
[----:B------:R-:W-:-:S04]  /*08e0*/  SHF.R.U32.HI R2, RZ, 0x18, R2 ;  /* 0x00000018ff027819 */ /* 0x000fc80000011602 */
[----:B------:R-:W-:-:S13]  /*08f0*/  ISETP.NE.U32.AND P0, PT, R2, RZ, PT ;  /* 0x000000ff0200720c */ /* 0x000fda0003f05070 */
[----:B------:R-:W-:Y:S05]  /*0900*/  @P0 BRA `(.L_x_56) ;  /* 0x0000000000280947 */ /* 0x000fea0003800000 */
[----:B------:R-:W-:-:S05]  /*0910*/  IMAD.SHL.U32 R2, R0, 0x2, RZ ;  /* 0x0000000200027824 */ /* 0x000fca00078e00ff */
[----:B------:R-:W-:-:S13]  /*0920*/  ISETP.NE.AND P0, PT, R2, RZ, PT ;  /* 0x000000ff0200720c */ /* 0x000fda0003f05270 */
[----:B------:R-:W-:Y:S01]  /*0930*/  @P0 FFMA R7, R0, 1.84467440737095516160e+19, RZ ;  /* 0x5f80000000070823 */ /* 0x000fe200000000ff */
[----:B------:R-:W-:Y:S08]  /*0940*/  @!P0 MUFU.RCP R3, R0 ;  /* 0x0000000000038308 */ /* 0x000ff00000001000 */
[----:B------:R-:W0:Y:S02]  /*0950*/  @P0 MUFU.RCP R2, R7 ;  /* 0x0000000700020308 */ /* 0x000e240000001000 */
[----:B0-----:R-:W-:-:S04]  /*0960*/  @P0 FFMA R19, R7, R2, -1 ;  /* 0xbf80000007130423 */ /* 0x001fc80000000002 */
[----:B------:R-:W-:-:S04]  /*0970*/  @P0 FADD.FTZ R19, -R19, -RZ ;  /* 0x800000ff13130221 */ /* 0x000fc80000010100 */
[----:B------:R-:W-:-:S04]  /*0980*/  @P0 FFMA R2, R2, R19, R2 ;  /* 0x0000001302020223 */ /* 0x000fc80000000002 */
[----:B------:R-:W-:Y:S01]  /*0990*/  @P0 FFMA R3, R2, 1.84467440737095516160e+19, RZ ;  /* 0x5f80000002030823 */ /* 0x000fe200000000ff */
[----:B------:R-:W-:Y:S06]  /*09a0*/  BRA `(.L_x_57) ;  /* 0x0000000000887947 */ /* 0x000fec0003800000 */
.L_x_56:
[----:B------:R-:W-:-:S04]  /*09b0*/  IADD3 R3, PT, PT, R2, -0xfd, RZ ;  /* 0xffffff0302037810 */ /* 0x000fc80007ffe0ff */
[----:B------:R-:W-:-:S13]  /*09c0*/  ISETP.GT.U32.AND P0, PT, R3, 0x1, PT ;  /* 0x000000010300780c */ /* 0x000fda0003f04070 */
[----:B------:R-:W-:Y:S05]  /*09d0*/  @P0 BRA `(.L_x_58) ;  /* 0x0000000000780947 */ /* 0x000fea0003800000 */
[----:B------:R-:W-:Y:S01]  /*09e0*/  LOP3.LUT R7, R0, 0x7fffff, RZ, 0xc0, !PT ;  /* 0x007fffff00077812 */ /* 0x000fe200078ec0ff */
[----:B------:R-:W-:-:S03]  /*09f0*/  IMAD.MOV.U32 R26, RZ, RZ, 0x3 ;  /* 0x00000003ff1a7424 */ /* 0x000fc600078e00ff */
[----:B------:R-:W-:Y:S02]  /*0a00*/  LOP3.LUT R7, R7, 0x3f800000, RZ, 0xfc, !PT ;  /* 0x3f80000007077812 */ /* 0x000fe400078efcff */
[----:B------:R-:W-:Y:S02]  /*0a10*/  SHF.L.U32 R27, R26, R3, RZ ;  /* 0x000000031a1b7219 */ /* 0x000fe400000006ff */
[----:B------:R-:W0:Y:S02]  /*0a20*/  MUFU.RCP R22, R7 ;  /* 0x0000000700167308 */ /* 0x000e240000001000 */
[----:B0-----:R-:W-:-:S04]  /*0a30*/  FFMA R19, R7, R22, -1 ;  /* 0xbf80000007137423 */ /* 0x001fc80000000016 */
[----:B------:R-:W-:-:S04]  /*0a40*/  FADD.FTZ R19, -R19, -RZ ;  /* 0x800000ff13137221 */ /* 0x000fc80000010100 */
[CCC-:B------:R-:W-:Y:S01]  /*0a50*/  FFMA.RM R24, R22.reuse, R19.reuse, R22.reuse ;  /* 0x0000001316187223 */ /* 0x1c0fe20000004016 */
[----:B------:R-:W-:-:S04]  /*0a60*/  FFMA.RP R25, R22, R19, R22 ;  /* 0x0000001316197223 */ /* 0x000fc80000008016 */
[C---:B------:R-:W-:Y:S02]  /*0a70*/  LOP3.LUT R19, R24.reuse, 0x7fffff, RZ, 0xc0, !PT ;  /* 0x007fffff18137812 */ /* 0x040fe400078ec0ff */
[----:B------:R-:W-:Y:S02]  /*0a80*/  FSETP.NEU.FTZ.AND P0, PT, R24, R25, PT ;  /* 0x000000191800720b */ /* 0x000fe40003f1d000 */
[----:B------:R-:W-:Y:S02]  /*0a90*/  LOP3.LUT R22, R19, 0x800000, RZ, 0xfc, !PT ;  /* 0x0080000013167812 */ /* 0x000fe400078efcff */
[----:B------:R-:W-:Y:S02]  /*0aa0*/  SEL R19, RZ, 0xffffffff, !P0 ;  /* 0xffffffffff137807 */ /* 0x000fe40004000000 */
[----:B------:R-:W-:Y:S02]  /*0ab0*/  LOP3.LUT R24, R27, R22, RZ, 0xc0, !PT ;  /* 0x000000161b187212 */ /* 0x000fe400078ec0ff */
[----:B------:R-:W-:-:S02]  /*0ac0*/  IADD3 R19, PT, PT, -R19, RZ, RZ ;  /* 0x000000ff13137210 */ /* 0x000fc40007ffe1ff */
[-C--:B------:R-:W-:Y:S02]  /*0ad0*/  SHF.R.U32.HI R24, RZ, R3.reuse, R24 ;  /* 0x00000003ff187219 */ /* 0x080fe40000011618 */
[----:B------:R-:W-:Y:S02]  /*0ae0*/  LOP3.LUT P1, RZ, R19, R3, R22, 0xf8, !PT ;  /* 0x0000000313ff7212 */ /* 0x000fe4000782f816 */
[C---:B------:R-:W-:Y:S02]  /*0af0*/  LOP3.LUT P0, RZ, R24.reuse, 0x1, RZ, 0xc0, !PT ;  /* 0x0000000118ff7812 */ /* 0x040fe4000780c0ff */
[----:B------:R-:W-:-:S04]  /*0b00*/  LOP3.LUT P2, RZ, R24, 0x2, RZ, 0xc0, !PT ;  /* 0x0000000218ff7812 */ /* 0x000fc8000784c0ff */
[----:B------:R-:W-:Y:S02]  /*0b10*/  PLOP3.LUT P0, PT, P0, P1, P2, 0xe0, 0x0 ;  /* 0x000000000000781c */ /* 0x000fe40000703c20 */
[----:B------:R-:W-:Y:S02]  /*0b20*/  LOP3.LUT P1, RZ, R0, 0x7fffff, RZ, 0xc0, !PT ;  /* 0x007fffff00ff7812 */ /* 0x000fe4000782c0ff */
[----:B------:R-:W-:-:S05]  /*0b30*/  SEL R3, RZ, 0x1, !P0 ;  /* 0x00000001ff037807 */ /* 0x000fca0004000000 */
[----:B------:R-:W-:-:S05]  /*0b40*/  IMAD.MOV R3, RZ, RZ, -R3 ;  /* 0x000000ffff037224 */ /* 0x000fca00078e0a03 */
[----:B------:R-:W-:Y:S02]  /*0b50*/  ISETP.GE.AND P0, PT, R3, RZ, PT ;  /* 0x000000ff0300720c */ /* 0x000fe40003f06270 */
[----:B------:R-:W-:-:S04]  /*0b60*/  IADD3 R3, PT, PT, R2, -0xfc, RZ ;  /* 0xffffff0402037810 */ /* 0x000fc80007ffe0ff */
[----:B------:R-:W-:-:S07]  /*0b70*/  SHF.R.U32.HI R3, RZ, R3, R22 ;  /* 0x00000003ff037219 */ /* 0x000fce0000011616 */
[----:B------:R-:W-:-:S05]  /*0b80*/  @!P0 VIADD R3, R3, 0x1 ;  /* 0x0000000103038836 */ /* 0x000fca0000000000 */
[----:B------:R-:W-:-:S04]  /*0b90*/  @!P1 SHF.L.U32 R3, R3, 0x1, RZ ;  /* 0x0000000103039819 */ /* 0x000fc800000006ff */
[----:B------:R-:W-:Y:S01]  /*0ba0*/  LOP3.LUT R3, R3, 0x80000000, R0, 0xf8, !PT ;  /* 0x8000000003037812 */ /* 0x000fe200078ef800 */
[----:B------:R-:W-:Y:S06]  /*0bb0*/  BRA `(.L_x_57) ;  /* 0x0000000000047947 */ /* 0x000fec0003800000 */
.L_x_58:
[----:B------:R0:W1:Y:S02]  /*0bc0*/  MUFU.RCP R3, R0 ;  /* 0x0000000000037308 */ /* 0x0000640000001000 */
.L_x_57:
[----:B------:R-:W-:Y:S05]  /*0bd0*/  BSYNC.RECONVERGENT B2 ;  /* 0x0000000000027941 */ /* 0x000fea0003800200 */
.L_x_55:
[----:B-1----:R-:W-:Y:S01]  /*0be0*/  IMAD.MOV.U32 R19, RZ, RZ, R3 ;  /* 0x000000ffff137224 */ /* 0x002fe200078e0003 */
[----:B------:R-:W-:Y:S01]  /*0bf0*/  MOV R2, R20 ;  /* 0x0000001400027202 */ /* 0x000fe20000000f00 */
[----:B------:R-:W-:-:S04]  /*0c00*/  IMAD.MOV.U32 R3, RZ, RZ, 0x0 ;  /* 0x00000000ff037424 */ /* 0x000fc800078e00ff */
[----:B0-----:R-:W-:Y:S05]  /*0c10*/  RET.REL.NODEC R2 `(_Z16generate_photons6CamerajjP6float4S1_P6float3) ;  /* 0xfffffff002f87950 */ /* 0x001fea0003c3ffff */
        .weak           $__internal_3_$__cuda_sm20_sqrt_rn_f32_slowpath
        .type           $__internal_3_$__cuda_sm20_sqrt_rn_f32_slowpath,@function
        .size           $__internal_3_$__cuda_sm20_sqrt_rn_f32_slowpath,($__internal_4_$__cuda_sm3x_div_rn_noftz_f32_slowpath - $__internal_3_$__cuda_sm20_sqrt_rn_f32_slowpath)
$__internal_3_$__cuda_sm20_sqrt_rn_f32_slowpath:
[----:B------:R-:W-:-:S13]  /*0c20*/  LOP3.LUT P0, RZ, R3, 0x7fffffff, RZ, 0xc0, !PT ;  /* 0x7fffffff03ff7812 */ /* 0x000fda000780c0ff */
[----:B------:R-:W-:Y:S01]  /*0c30*/  @!P0 MOV R2, R3 ;  /* 0x0000000300028202 */ /* 0x000fe20000000f00 */
[----:B------:R-:W-:Y:S06]  /*0c40*/  @!P0 BRA `(.L_x_59) ;  /* 0x0000000000448947 */ /* 0x000fec0003800000 */
[----:B------:R-:W-:Y:S01]  /*0c50*/  FSETP.GEU.FTZ.AND P0, PT, R3, RZ, PT ;  /* 0x000000ff0300720b */ /* 0x000fe20003f1e000 */
[----:B------:R-:W-:-:S12]  /*0c60*/  IMAD.MOV.U32 R0, RZ, RZ, R3 ;  /* 0x000000ffff007224 */ /* 0x000fd800078e0003 */
[----:B------:R-:W-:Y:S01]  /*0c70*/  @!P0 MOV R2, 0x7fffffff ;  /* 0x7fffffff00028802 */ /* 0x000fe20000000f00 */
[----:B------:R-:W-:Y:S06]  /*0c80*/  @!P0 BRA `(.L_x_59) ;  /* 0x0000000000348947 */ /* 0x000fec0003800000 */
[----:B------:R-:W-:-:S13]  /*0c90*/  FSETP.GTU.FTZ.AND P0, PT, |R0|, +INF , PT ;  /* 0x7f8000000000780b */ /* 0x000fda0003f1c200 */
[----:B------:R-:W-:Y:S01]  /*0ca0*/  @P0 FADD.FTZ R2, R0, 1 ;  /* 0x3f80000000020421 */ /* 0x000fe20000010000 */
[----:B------:R-:W-:Y:S06]  /*0cb0*/  @P0 BRA `(.L_x_59) ;  /* 0x0000000000280947 */ /* 0x000fec0003800000 */
[----:B------:R-:W-:-:S13]  /*0cc0*/  FSETP.NEU.FTZ.AND P0, PT, |R0|, +INF , PT ;  /* 0x7f8000000000780b */ /* 0x000fda0003f1d200 */
[----:B------:R-:W-:-:S04]  /*0cd0*/  @P0 FFMA R3, R0, 1.84467440737095516160e+19, RZ ;  /* 0x5f80000000030823 */ /* 0x000fc800000000ff */
[----:B------:R-:W0:Y:S02]  /*0ce0*/  @P0 MUFU.RSQ R2, R3 ;  /* 0x0000000300020308 */ /* 0x000e240000001400 */
[----:B0-----:R-:W-:Y:S01]  /*0cf0*/  @P0 FMUL.FTZ R20, R3, R2 ;  /* 0x0000000203140220 */ /* 0x001fe20000410000 */
[----:B------:R-:W-:Y:S01]  /*0d00*/  @P0 FMUL.FTZ R19, R2, 0.5 ;  /* 0x3f00000002130820 */ /* 0x000fe20000410000 */
[----:B------:R-:W-:Y:S02]  /*0d10*/  @!P0 IMAD.MOV.U32 R2, RZ, RZ, R0 ;  /* 0x000000ffff028224 */ /* 0x000fe400078e0000 */
[----:B------:R-:W-:-:S04]  /*0d20*/  @P0 FADD.FTZ R7, -R20, -RZ ;  /* 0x800000ff14070221 */ /* 0x000fc80000010100 */
[----:B------:R-:W-:-:S04]  /*0d30*/  @P0 FFMA R7, R20, R7, R3 ;  /* 0x0000000714070223 */ /* 0x000fc80000000003 */
[----:B------:R-:W-:-:S04]  /*0d40*/  @P0 FFMA R7, R7, R19, R20 ;  /* 0x0000001307070223 */ /* 0x000fc80000000014 */
[----:B------:R-:W-:-:S07]  /*0d50*/  @P0 FMUL.FTZ R2, R7, 2.3283064365386962891e-10 ;  /* 0x2f80000007020820 */ /* 0x000fce0000410000 */
.L_x_59:
[----:B------:R-:W-:Y:S01]  /*0d60*/  HFMA2 R3, -RZ, RZ, 0, 0 ;  /* 0x00000000ff037431 */ /* 0x000fe200000001ff */
[----:B------:R-:W-:Y:S01]  /*0d70*/  MOV R0, R2 ;  /* 0x0000000200007202 */ /* 0x000fe20000000f00 */
[----:B------:R-:W-:-:S04]  /*0d80*/  IMAD.MOV.U32 R2, RZ, RZ, R22 ;  /* 0x000000ffff027224 */ /* 0x000fc800078e0016 */
[----:B------:R-:W-:Y:S05]  /*0d90*/  RET.REL.NODEC R2 `(_Z16generate_photons6CamerajjP6float4S1_P6float3) ;  /* 0xfffffff002987950 */ /* 0x000fea0003c3ffff */
        .weak           $__internal_4_$__cuda_sm3x_div_rn_noftz_f32_slowpath
        .type           $__internal_4_$__cuda_sm3x_div_rn_noftz_f32_slowpath,@function
        .size           $__internal_4_$__cuda_sm3x_div_rn_noftz_f32_slowpath,(.L_x_76 - $__internal_4_$__cuda_sm3x_div_rn_noftz_f32_slowpath)
$__internal_4_$__cuda_sm3x_div_rn_noftz_f32_slowpath:
[----:B------:R-:W-:Y:S01]  /*0da0*/  SHF.R.U32.HI R17, RZ, 0x17, R3 ;  /* 0x00000017ff117819 */ /* 0x000fe20000011603 */
[----:B------:R-:W-:Y:S01]  /*0db0*/  BSSY.RECONVERGENT B2, `(.L_x_60) ;  /* 0x0000062000027945 */ /* 0x000fe20003800200 */
[----:B------:R-:W-:Y:S02]  /*0dc0*/  SHF.R.U32.HI R18, RZ, 0x17, R0 ;  /* 0x00000017ff127819 */ /* 0x000fe40000011600 */
[----:B------:R-:W-:Y:S02]  /*0dd0*/  LOP3.LUT R17, R17, 0xff, RZ, 0xc0, !PT ;  /* 0x000000ff11117812 */ /* 0x000fe400078ec0ff */
[----:B------:R-:W-:-:S03]  /*0de0*/  LOP3.LUT R22, R18, 0xff, RZ, 0xc0, !PT ;  /* 0x000000ff12167812 */ /* 0x000fc600078ec0ff */
[----:B------:R-:W-:Y:S01]  /*0df0*/  VIADD R20, R17, 0xffffffff ;  /* 0xffffffff11147836 */ /* 0x000fe20000000000 */
[----:B------:R-:W-:-:S04]  /*0e00*/  IADD3 R19, PT, PT, R22, -0x1, RZ ;  /* 0xffffffff16137810 */ /* 0x000fc80007ffe0ff */
        /* <DEDUP_REMOVED lines=27> */
.L_x_61:
[----:B------:R-:W-:Y:S01]  /*0fc0*/  LEA R20, R17, 0xc0800000, 0x17 ;  /* 0xc080000011147811 */ /* 0x000fe200078eb8ff */
[----:B------:R-:W-:Y:S04]  /*0fd0*/  BSSY.RECONVERGENT B3, `(.L_x_66) ;  /* 0x0000036000037945 */ /* 0x000fe80003800200 */
[----:B------:R-:W-:Y:S01]  /*0fe0*/  IMAD.IADD R24, R3, 0x1, -R20 ;  /* 0x0000000103187824 */ /* 0x000fe200078e0a14 */
[----:B------:R-:W-:-:S03]  /*0ff0*/  IADD3 R20, PT, PT, R22, -0x7f, RZ ;  /* 0xffffff8116147810 */ /* 0x000fc60007ffe0ff */
[----:B------:R-:W0:Y:S01]  /*1000*/  MUFU.RCP R3, R24 ;  /* 0x0000001800037308 */ /* 0x000e220000001000 */
[----:B------:R-:W-:Y:S01]  /*1010*/  FADD.FTZ R19, -R24, -RZ ;  /* 0x800000ff18137221 */ /* 0x000fe20000010100 */
[----:B------:R-:W-:-:S03]  /*1020*/  IMAD R0, R20, -0x800000, R0 ;  /* 0xff80000014007824 */ /* 0x000fc600078e0200 */
[----:B0-----:R-:W-:-:S04]  /*1030*/  FFMA R22, R3, R19, 1 ;  /* 0x3f80000003167423 */ /* 0x001fc80000000013 */
[----:B------:R-:W-:-:S04]  /*1040*/  FFMA R3, R3, R22, R3 ;  /* 0x0000001603037223 */ /* 0x000fc80000000003 */
[----:B------:R-:W-:-:S04]  /*1050*/  FFMA R22, R0, R3, RZ ;  /* 0x0000000300167223 */ /* 0x000fc800000000ff */
[----:B------:R-:W-:-:S04]  /*1060*/  FFMA R25, R19, R22, R0 ;  /* 0x0000001613197223 */ /* 0x000fc80000000000 */
[----:B------:R-:W-:Y:S01]  /*1070*/  FFMA R22, R3, R25, R22 ;  /* 0x0000001903167223 */ /* 0x000fe20000000016 */
[----:B------:R-:W-:-:S03]  /*1080*/  IADD3 R25, PT, PT, R20, 0x7f, -R17 ;  /* 0x0000007f14197810 */ /* 0x000fc60007ffe811 */
[----:B------:R-:W-:Y:S02]  /*1090*/  FFMA R19, R19, R22, R0 ;  /* 0x0000001613137223 */ /* 0x000fe40000000000 */
[----:B------:R-:W-:Y:S02]  /*10a0*/  IMAD.IADD R25, R25, 0x1, R18 ;  /* 0x0000000119197824 */ /* 0x000fe400078e0212 */
        /* <DEDUP_REMOVED lines=15> */
[C---:B------:R-:W-:Y:S02]  /*11a0*/  ISETP.NE.AND P2, PT, R20.reuse, RZ, PT ;  /* 0x000000ff1400720c */ /* 0x040fe40003f45270 */
[C---:B------:R-:W-:Y:S02]  /*11b0*/  ISETP.NE.AND P1, PT, R20.reuse, RZ, PT ;  /* 0x000000ff1400720c */ /* 0x040fe40003f25270 */
[----:B------:R-:W-:Y:S01]  /*11c0*/  LOP3.LUT R18, R17, 0x7fffff, RZ, 0xc0, !PT ;  /* 0x007fffff11127812 */ /* 0x000fe200078ec0ff */
[CCC-:B------:R-:W-:Y:S01]  /*11d0*/  FFMA.RP R17, R3.reuse, R19.reuse, R22.reuse ;  /* 0x0000001303117223 */ /* 0x1c0fe20000008016 */
[----:B------:R-:W-:Y:S01]  /*11e0*/  FFMA.RM R22, R3, R19, R22 ;  /* 0x0000001303167223 */ /* 0x000fe20000004016 */
[----:B------:R-:W-:Y:S01]  /*11f0*/  IADD3 R3, PT, PT, R20, 0x20, RZ ;  /* 0x0000002014037810 */ /* 0x000fe20007ffe0ff */
[----:B------:R-:W-:Y:S01]  /*1200*/  IMAD.MOV R19, RZ, RZ, -R20 ;  /* 0x000000ffff137224 */ /* 0x000fe200078e0a14 */
[----:B------:R-:W-:-:S02]  /*1210*/  LOP3.LUT R18, R18, 0x800000, RZ, 0xfc, !PT ;  /* 0x0080000012127812 */ /* 0x000fc400078efcff */
[----:B------:R-:W-:Y:S02]  /*1220*/  FSETP.NEU.FTZ.AND P0, PT, R17, R22, PT ;  /* 0x000000161100720b */ /* 0x000fe40003f1d000 */
[----:B------:R-:W-:Y:S02]  /*1230*/  SHF.L.U32 R3, R18, R3, RZ ;  /* 0x0000000312037219 */ /* 0x000fe400000006ff */
        /* <DEDUP_REMOVED lines=11> */
.L_x_68:
[----:B------:R-:W-:-:S04]  /*12f0*/  LOP3.LUT R0, R0, 0x80000000, RZ, 0xc0, !PT ;  /* 0x8000000000007812 */ /* 0x000fc800078ec0ff */
[----:B------:R-:W-:Y:S01]  /*1300*/  LOP3.LUT R0, R0, 0x7f800000, RZ, 0xfc, !PT ;  /* 0x7f80000000007812 */ /* 0x000fe200078efcff */
[----:B------:R-:W-:Y:S06]  /*1310*/  BRA `(.L_x_69) ;  /* 0x0000000000047947 */ /* 0x000fec0003800000 */
.L_x_67:
[----:B------:R-:W-:-:S07]  /*1320*/  IMAD R0, R25, 0x800000, R0 ;  /* 0x0080000019007824 */ /* 0x000fce00078e0200 */
.L_x_69:
[----:B------:R-:W-:Y:S05]  /*1330*/  BSYNC.RECONVERGENT B3 ;  /* 0x0000000000037941 */ /* 0x000fea0003800200 */
.L_x_66:
[----:B------:R-:W-:Y:S05]  /*1340*/  BRA `(.L_x_70) ;  /* 0x0000000000207947 */ /* 0x000fea0003800000 */
.L_x_65:
[----:B------:R-:W-:-:S04]  /*1350*/  LOP3.LUT R0, R3, 0x80000000, R0, 0x48, !PT ;  /* 0x8000000003007812 */ /* 0x000fc800078e4800 */
[----:B------:R-:W-:Y:S01]  /*1360*/  LOP3.LUT R0, R0, 0x7f800000, RZ, 0xfc, !PT ;  /* 0x7f80000000007812 */ /* 0x000fe200078efcff */
[----:B------:R-:W-:Y:S06]  /*1370*/  BRA `(.L_x_70) ;  /* 0x0000000000147947 */ /* 0x000fec0003800000 */
.L_x_64:
[----:B------:R-:W-:Y:S01]  /*1380*/  LOP3.LUT R0, R3, 0x80000000, R0, 0x48, !PT ;  /* 0x8000000003007812 */ /* 0x000fe200078e4800 */
[----:B------:R-:W-:Y:S06]  /*1390*/  BRA `(.L_x_70) ;  /* 0x00000000000c7947 */ /* 0x000fec0003800000 */
.L_x_63:
[----:B------:R-:W0:Y:S01]  /*13a0*/  MUFU.RSQ R0, -QNAN ;  /* 0xffc0000000007908 */ /* 0x000e220000001400 */
[----:B------:R-:W-:Y:S05]  /*13b0*/  BRA `(.L_x_70) ;  /* 0x0000000000047947 */ /* 0x000fea0003800000 */
.L_x_62:
[----:B------:R-:W-:-:S07]  /*13c0*/  FADD.FTZ R0, R0, R3 ;  /* 0x0000000300007221 */ /* 0x000fce0000010000 */
.L_x_70:
[----:B------:R-:W-:Y:S05]  /*13d0*/  BSYNC.RECONVERGENT B2 ;  /* 0x0000000000027941 */ /* 0x000fea0003800200 */
.L_x_60:
[----:B------:R-:W-:-:S04]  /*13e0*/  HFMA2 R17, -RZ, RZ, 0, 0 ;  /* 0x00000000ff117431 */ /* 0x000fc800000001ff */
[----:B0-----:R-:W-:Y:S05]  /*13f0*/  RET.REL.NODEC R16 `(_Z16generate_photons6CamerajjP6float4S1_P6float3) ;  /* 0xffffffec10007950 */ /* 0x001fea0003c3ffff */
.L_x_71:
        /* <DEDUP_REMOVED lines=16> */
.L_x_76:


//--------------------- .nv.shared.reserved.0     --------------------------
	.section	.nv.shared.reserved.0,"aw",@nobits
	.weak		__nv_reservedSMEM_offset_0_alias
	.size		__nv_reservedSMEM_offset_0_alias, 0, 64
	.other		__nv_reservedSMEM_offset_0_alias,@"STO_CUDA_RESERVED_SHARED STV_DEFAULT"
__nv_reservedSMEM_offset_0_alias:
	.zero		0
	.zero		64


//--------------------- .nv.constant0._Z13splat_photonsP6float3jjPK6float4S3_y --------------------------
	.section	.nv.constant0._Z13splat_photonsP6float3jjPK6float4S3_y,"a",@progbits
	.sectionflags	@""
	.align	4
.nv.constant0._Z13splat_photonsP6float3jjPK6float4S3_y:
	.zero		936


//--------------------- .nv.constant0._Z13trace_photonsjjfP6float4S0_PK6float3 --------------------------
	.section	.nv.constant0._Z13trace_photonsjjfP6float4S0_PK6float3,"a",@progbits
	.sectionflags	@""
	.align	4
.nv.constant0._Z13trace_photonsjjfP6float4S0_PK6float3:
	.zero		936


//--------------------- .nv.constant0._Z16generate_photons6CamerajjP6float4S1_P6float3 --------------------------
	.section	.nv.constant0._Z16generate_photons6CamerajjP6float4S1_P6float3,"a",@progbits
	.sectionflags	@""
	.align	4
.nv.constant0._Z16generate_photons6CamerajjP6float4S1_P6float3:
	.zero		976


//--------------------- SYMBOLS --------------------------

	.type		.nv.reservedSmem.offset0,@object
	.size		.nv.reservedSmem.offset0,0x4
